	.target	sm_90a

	.elftype	@"ET_EXEC"


//--------------------- .note.nv.tkinfo           --------------------------
	.section	.note.nv.tkinfo,"",@"SHT_NOTE"
	.sectionflags	@"SHF_NOTE_NV_TKINFO"
	.tkinfo
        /*0018*/ 	.word	0x00000002
        /*0030*/ 	.string	""
        /*0030*/ 	.string	"ptxas"
        /*0030*/ 	.string	"Cuda compilation tools, release 13.0, V13.0.88"
        /*0030*/ 	.string	"Build cuda_13.0.r13.0/compiler.36424714_0"
        /*0030*/ 	.string	"-arch sm_90a -m 64 "



//--------------------- .note.nv.cuinfo           --------------------------
	.section	.note.nv.cuinfo,"",@"SHT_NOTE"
	.sectionflags	@"SHF_NOTE_NV_CUINFO"
        /*0018*/ 	.short	0x0002
        /*001a*/ 	.short	0x005a
        /*001c*/ 	.short	0x0082
	.zero		2


//--------------------- .nv.info                  --------------------------
	.section	.nv.info,"",@"SHT_CUDA_INFO"
	.align	4


	//----- nvinfo : EIATTR_REGCOUNT
	.align		4
        /*0000*/ 	.byte	0x04, 0x2f
        /*0002*/ 	.short	(.L_15 - .L_14)
	.align		4
.L_14:
        /*0004*/ 	.word	index@(_ZN7cutlass13device_kernelINS_4gemm6kernel13GemmUniversalIN4cute5tupleIJiiiiEEENS1_10collective13CollectiveMmaINS1_34MainloopSm90TmaGmmaWarpSpecializedILi5ENS5_IJNS4_1CILi1EEENSA_ILi2EEESB_EEENS1_35KernelTmaWarpSpecializedCooperativeEEENS5_IJNSA_ILi256EEENSA_ILi128EEENSA_ILi64EEEEEEaNS5_IJlSB_lEEEaSK_NS4_8TiledMMAINS4_8MMA_AtomIJNS4_4SM904GMMA27MMA_64x128x32_S32S8S8_SS_TNEEEENS4_6LayoutINS5_IJSC_SB_SB_EEENS5_IJSB_NSA_ILi0EEEST_EEEEENS5_IJNS4_10UnderscoreESW_SW_EEEEENS4_23SM90_TMA_LOAD_MULTICASTENS4_14ComposedLayoutINS4_7SwizzleILi2ELi4ELi3EEENS4_18smem_ptr_flag_bitsILi8EEENSR_INS5_IJNSA_ILi8EEESI_EEENS5_IJSI_SB_EEEEEEEvNS4_8identityENS4_13SM90_TMA_LOADES19_vS1A_EENS_8epilogue10collective6detail29Sm90TmaWarpSpecializedAdapterINS1E_15DefaultEpilogueIaSK_SK_NS1D_6thread17LinearCombinationIaLi1EiiLNS1I_9ScaleType4KindE0ELNS_15FloatRoundStyleE2EaEENS1_15EpilogueDefaultEEEEEvvEEEEvNT_6ParamsE)
        /*0008*/ 	.word	0x000000a8


	//----- nvinfo : EIATTR_FRAME_SIZE
	.align		4
.L_15:
        /*000c*/ 	.byte	0x04, 0x11
        /*000e*/ 	.short	(.L_17 - .L_16)
	.align		4
.L_16:
        /*0010*/ 	.word	index@(_ZN7cutlass13device_kernelINS_4gemm6kernel13GemmUniversalIN4cute5tupleIJiiiiEEENS1_10collective13CollectiveMmaINS1_34MainloopSm90TmaGmmaWarpSpecializedILi5ENS5_IJNS4_1CILi1EEENSA_ILi2EEESB_EEENS1_35KernelTmaWarpSpecializedCooperativeEEENS5_IJNSA_ILi256EEENSA_ILi128EEENSA_ILi64EEEEEEaNS5_IJlSB_lEEEaSK_NS4_8TiledMMAINS4_8MMA_AtomIJNS4_4SM904GMMA27MMA_64x128x32_S32S8S8_SS_TNEEEENS4_6LayoutINS5_IJSC_SB_SB_EEENS5_IJSB_NSA_ILi0EEEST_EEEEENS5_IJNS4_10UnderscoreESW_SW_EEEEENS4_23SM90_TMA_LOAD_MULTICASTENS4_14ComposedLayoutINS4_7SwizzleILi2ELi4ELi3EEENS4_18smem_ptr_flag_bitsILi8EEENSR_INS5_IJNSA_ILi8EEESI_EEENS5_IJSI_SB_EEEEEEEvNS4_8identityENS4_13SM90_TMA_LOADES19_vS1A_EENS_8epilogue10collective6detail29Sm90TmaWarpSpecializedAdapterINS1E_15DefaultEpilogueIaSK_SK_NS1D_6thread17LinearCombinationIaLi1EiiLNS1I_9ScaleType4KindE0ELNS_15FloatRoundStyleE2EaEENS1_15EpilogueDefaultEEEEEvvEEEEvNT_6ParamsE)
        /*0014*/ 	.word	0x00000000


	//----- nvinfo : EIATTR_MIN_STACK_SIZE
	.align		4
.L_17:
        /*0018*/ 	.byte	0x04, 0x12
        /*001a*/ 	.short	(.L_19 - .L_18)
	.align		4
.L_18:
        /*001c*/ 	.word	index@(_ZN7cutlass13device_kernelINS_4gemm6kernel13GemmUniversalIN4cute5tupleIJiiiiEEENS1_10collective13CollectiveMmaINS1_34MainloopSm90TmaGmmaWarpSpecializedILi5ENS5_IJNS4_1CILi1EEENSA_ILi2EEESB_EEENS1_35KernelTmaWarpSpecializedCooperativeEEENS5_IJNSA_ILi256EEENSA_ILi128EEENSA_ILi64EEEEEEaNS5_IJlSB_lEEEaSK_NS4_8TiledMMAINS4_8MMA_AtomIJNS4_4SM904GMMA27MMA_64x128x32_S32S8S8_SS_TNEEEENS4_6LayoutINS5_IJSC_SB_SB_EEENS5_IJSB_NSA_ILi0EEEST_EEEEENS5_IJNS4_10UnderscoreESW_SW_EEEEENS4_23SM90_TMA_LOAD_MULTICASTENS4_14ComposedLayoutINS4_7SwizzleILi2ELi4ELi3EEENS4_18smem_ptr_flag_bitsILi8EEENSR_INS5_IJNSA_ILi8EEESI_EEENS5_IJSI_SB_EEEEEEEvNS4_8identityENS4_13SM90_TMA_LOADES19_vS1A_EENS_8epilogue10collective6detail29Sm90TmaWarpSpecializedAdapterINS1E_15DefaultEpilogueIaSK_SK_NS1D_6thread17LinearCombinationIaLi1EiiLNS1I_9ScaleType4KindE0ELNS_15FloatRoundStyleE2EaEENS1_15EpilogueDefaultEEEEEvvEEEEvNT_6ParamsE)
        /*0020*/ 	.word	0x00000000
.L_19:


//--------------------- .nv.compat                --------------------------
	.section	.nv.compat,"",@"SHT_CUDA_COMPAT_INFO"
	.align	4
        /*0000*/ 	.byte	0x02, 0x09, 0x01, 0x00, 0x02, 0x02, 0x04, 0x00, 0x02, 0x05, 0x05, 0x00, 0x03, 0x07, 0x01, 0x01
        /*0010*/ 	.byte	0x02, 0x03, 0x01, 0x00, 0x02, 0x06, 0x01, 0x00, 0x04, 0x0b, 0x08, 0x00, 0x00, 0x00, 0x00, 0x00
        /*0020*/ 	.byte	0x00, 0x00, 0x00, 0x00


//--------------------- .nv.info._ZN7cutlass13device_kernelINS_4gemm6kernel13GemmUniversalIN4cute5tupleIJiiiiEEENS1_10collective13CollectiveMmaINS1_34MainloopSm90TmaGmmaWarpSpecializedILi5ENS5_IJNS4_1CILi1EEENSA_ILi2EEESB_EEENS1_35KernelTmaWarpSpecializedCooperativeEEENS5_IJNSA_ILi256EEENSA_ILi128EEENSA_ILi64EEEEEEaNS5_IJlSB_lEEEaSK_NS4_8TiledMMAINS4_8MMA_AtomIJNS4_4SM904GMMA27MMA_64x128x32_S32S8S8_SS_TNEEEENS4_6LayoutINS5_IJSC_SB_SB_EEENS5_IJSB_NSA_ILi0EEEST_EEEEENS5_IJNS4_10UnderscoreESW_SW_EEEEENS4_23SM90_TMA_LOAD_MULTICASTENS4_14ComposedLayoutINS4_7SwizzleILi2ELi4ELi3EEENS4_18smem_ptr_flag_bitsILi8EEENSR_INS5_IJNSA_ILi8EEESI_EEENS5_IJSI_SB_EEEEEEEvNS4_8identityENS4_13SM90_TMA_LOADES19_vS1A_EENS_8epilogue10collective6detail29Sm90TmaWarpSpecializedAdapterINS1E_15DefaultEpilogueIaSK_SK_NS1D_6thread17LinearCombinationIaLi1EiiLNS1I_9ScaleType4KindE0ELNS_15FloatRoundStyleE2EaEENS1_15EpilogueDefaultEEEEEvvEEEEvNT_6ParamsE --------------------------
	.section	.nv.info._ZN7cutlass13device_kernelINS_4gemm6kernel13GemmUniversalIN4cute5tupleIJiiiiEEENS1_10collective13CollectiveMmaINS1_34MainloopSm90TmaGmmaWarpSpecializedILi5ENS5_IJNS4_1CILi1EEENSA_ILi2EEESB_EEENS1_35KernelTmaWarpSpecializedCooperativeEEENS5_IJNSA_ILi256EEENSA_ILi128EEENSA_ILi64EEEEEEaNS5_IJlSB_lEEEaSK_NS4_8TiledMMAINS4_8MMA_AtomIJNS4_4SM904GMMA27MMA_64x128x32_S32S8S8_SS_TNEEEENS4_6LayoutINS5_IJSC_SB_SB_EEENS5_IJSB_NSA_ILi0EEEST_EEEEENS5_IJNS4_10UnderscoreESW_SW_EEEEENS4_23SM90_TMA_LOAD_MULTICASTENS4_14ComposedLayoutINS4_7SwizzleILi2ELi4ELi3EEENS4_18smem_ptr_flag_bitsILi8EEENSR_INS5_IJNSA_ILi8EEESI_EEENS5_IJSI_SB_EEEEEEEvNS4_8identityENS4_13SM90_TMA_LOADES19_vS1A_EENS_8epilogue10collective6detail29Sm90TmaWarpSpecializedAdapterINS1E_15DefaultEpilogueIaSK_SK_NS1D_6thread17LinearCombinationIaLi1EiiLNS1I_9ScaleType4KindE0ELNS_15FloatRoundStyleE2EaEENS1_15EpilogueDefaultEEEEEvvEEEEvNT_6ParamsE,"",@"SHT_CUDA_INFO"
	.sectionflags	@""
	.align	4


	//----- nvinfo : EIATTR_CUDA_API_VERSION
	.align		4
        /*0000*/ 	.byte	0x04, 0x37
        /*0002*/ 	.short	(.L_21 - .L_20)
.L_20:
        /*0004*/ 	.word	0x00000082


	//----- nvinfo : EIATTR_KPARAM_INFO
	.align		4
.L_21:
        /*0008*/ 	.byte	0x04, 0x17
        /*000a*/ 	.short	(.L_23 - .L_22)
.L_22:
        /*000c*/ 	.word	0x00000000
        /*0010*/ 	.short	0x0000
        /*0012*/ 	.short	0x0070
        /*0014*/ 	.byte	0x00, 0xf0, 0x01, 0x10


	//----- nvinfo : EIATTR_SPARSE_MMA_MASK
	.align		4
.L_23:
        /*0018*/ 	.byte	0x03, 0x50
        /*001a*/ 	.short	0x0000


	//----- nvinfo : EIATTR_MAXREG_COUNT
	.align		4
        /*001c*/ 	.byte	0x03, 0x1b
        /*001e*/ 	.short	0x00a8


	//----- nvinfo : EIATTR_NUM_BARRIERS
	.align		4
        /*0020*/ 	.byte	0x02, 0x4c
        /*0022*/ 	.byte	0x01
	.zero		1


	//----- nvinfo : EIATTR_EXTERNS
	.align		4
        /*0024*/ 	.byte	0x04, 0x0f
        /*0026*/ 	.short	(.L_25 - .L_24)


	//   ....[0]....
	.align		4
.L_24:
        /*0028*/ 	.word	index@(__assertfail)


	//----- nvinfo : EIATTR_MERCURY_ISA_VERSION
	.align		4
.L_25:
        /*002c*/ 	.byte	0x03, 0x5f
        /*002e*/ 	.short	0x0101


	//----- nvinfo : EIATTR_INT_WARP_WIDE_INSTR_OFFSETS
	.align		4
        /*0030*/ 	.byte	0x04, 0x31
        /*0032*/ 	.short	(.L_27 - .L_26)


	//   ....[0]....
.L_26:
        /*0034*/ 	.word	0x00000450


	//   ....[1]....
        /*0038*/ 	.word	0x00000470


	//   ....[2]....
        /*003c*/ 	.word	0x00000630


	//----- nvinfo : EIATTR_COOP_GROUP_MASK_REGIDS
	.align		4
.L_27:
        /*0040*/ 	.byte	0x04, 0x29
        /*0042*/ 	.short	(.L_29 - .L_28)


	//   ....[0]....
.L_28:
        /*0044*/ 	.word	0xffffffff


	//   ....[1]....
        /*0048*/ 	.word	0xffffffff


	//   ....[2]....
        /*004c*/ 	.word	0xffffffff


	//   ....[3]....
        /*0050*/ 	.word	0xffffffff


	//   ....[4]....
        /*0054*/ 	.word	0xffffffff


	//   ....[5]....
        /*0058*/ 	.word	0xffffffff


	//----- nvinfo : EIATTR_COOP_GROUP_INSTR_OFFSETS
	.align		4
.L_29:
        /*005c*/ 	.byte	0x04, 0x28
        /*005e*/ 	.short	(.L_31 - .L_30)


	//   ....[0]....
.L_30:
        /*0060*/ 	.word	0x00000060


	//   ....[1]....
        /*0064*/ 	.word	0x00000070


	//   ....[2]....
        /*0068*/ 	.word	0x00000130


	//   ....[3]....
        /*006c*/ 	.word	0x000002f0


	//   ....[4]....
        /*0070*/ 	.word	0x000007a0


	//   ....[5]....
        /*0074*/ 	.word	0x000011e0


	//----- nvinfo : EIATTR_REG_RECONFIG
	.align		4
.L_31:
        /*0078*/ 	.byte	0x01, 0x54
	.zero		2


	//----- nvinfo : EIATTR_SYSCALL_OFFSETS
	.align		4
        /*007c*/ 	.byte	0x04, 0x46
        /*007e*/ 	.short	(.L_33 - .L_32)


	//   ....[0]....
.L_32:
        /*0080*/ 	.word	0x000013b0


	//----- nvinfo : EIATTR_MBARRIER_INSTR_OFFSETS
	.align		4
.L_33:
        /*0084*/ 	.byte	0x04, 0x39
        /*0086*/ 	.short	(.L_35 - .L_34)


	//   ....[0]....
.L_34:
        /*0088*/ 	.word	0x00000230
        /*008c*/ 	.word	0x000000ff
        /*0090*/ 	.word	0x00000000
        /*0094*/ 	.short	0x0100
        /*0096*/ 	.byte	0x08
	.zero		1


	//   ....[1]....
        /*0098*/ 	.word	0x00000240
        /*009c*/ 	.word	0x000000ff
        /*00a0*/ 	.word	0x00000028
        /*00a4*/ 	.short	0x0100
        /*00a6*/ 	.byte	0x08
	.zero		1


	//   ....[2]....
        /*00a8*/ 	.word	0x00000250
        /*00ac*/ 	.word	0x000000ff
        /*00b0*/ 	.word	0x00000008
        /*00b4*/ 	.short	0x0100
        /*00b6*/ 	.byte	0x08
	.zero		1


	//   ....[3]....
        /*00b8*/ 	.word	0x00000260
        /*00bc*/ 	.word	0x000000ff
        /*00c0*/ 	.word	0x00000030
        /*00c4*/ 	.short	0x0100
        /*00c6*/ 	.byte	0x08
	.zero		1


	//   ....[4]....
        /*00c8*/ 	.word	0x00000270
        /*00cc*/ 	.word	0x000000ff
        /*00d0*/ 	.word	0x00000010
        /*00d4*/ 	.short	0x0100
        /*00d6*/ 	.byte	0x08
	.zero		1


	//   ....[5]....
        /*00d8*/ 	.word	0x00000280
        /*00dc*/ 	.word	0x000000ff
        /*00e0*/ 	.word	0x00000038
        /*00e4*/ 	.short	0x0100
        /*00e6*/ 	.byte	0x08
	.zero		1


	//   ....[6]....
        /*00e8*/ 	.word	0x00000290
        /*00ec*/ 	.word	0x000000ff
        /*00f0*/ 	.word	0x00000018
        /*00f4*/ 	.short	0x0100
        /*00f6*/ 	.byte	0x08
	.zero		1


	//   ....[7]....
        /*00f8*/ 	.word	0x000002a0
        /*00fc*/ 	.word	0x000000ff
        /*0100*/ 	.word	0x00000040
        /*0104*/ 	.short	0x0100
        /*0106*/ 	.byte	0x08
	.zero		1


	//   ....[8]....
        /*0108*/ 	.word	0x000002b0
        /*010c*/ 	.word	0x000000ff
        /*0110*/ 	.word	0x00000020
        /*0114*/ 	.short	0x0100
        /*0116*/ 	.byte	0x08
	.zero		1


	//   ....[9]....
        /*0118*/ 	.word	0x000002c0
        /*011c*/ 	.word	0x000000ff
        /*0120*/ 	.word	0x00000048
        /*0124*/ 	.short	0x0100
        /*0126*/ 	.byte	0x08
	.zero		1


	//   ....[10]....
        /*0128*/ 	.word	0x000006e0
        /*012c*/ 	.word	0x000000ff
        /*0130*/ 	.word	0x00000060
        /*0134*/ 	.short	0x0100
        /*0136*/ 	.byte	0x06
	.zero		1


	//   ....[11]....
        /*0138*/ 	.word	0x00000750
        /*013c*/ 	.word	0x000000ff
        /*0140*/ 	.word	0x00000068
        /*0144*/ 	.short	0x0100
        /*0146*/ 	.byte	0x06
	.zero		1


	//   ....[12]....
        /*0148*/ 	.word	0x00001480
        /*014c*/ 	.word	0x00000003
        /*0150*/ 	.word	0x00000000
        /*0154*/ 	.short	0x010a
        /*0156*/ 	.byte	0x3f
	.zero		1


	//   ....[13]....
        /*0158*/ 	.word	0x000014c0
        /*015c*/ 	.word	0x00000003
        /*0160*/ 	.word	0x00000000
        /*0164*/ 	.short	0x010a
        /*0166*/ 	.byte	0x3f
	.zero		1


	//   ....[14]....
        /*0168*/ 	.word	0x00001840
        /*016c*/ 	.word	0x00000005
        /*0170*/ 	.word	0x00000000
        /*0174*/ 	.short	0x010a
        /*0176*/ 	.byte	0x3f
	.zero		1


	//   ....[15]....
        /*0178*/ 	.word	0x00001880
        /*017c*/ 	.word	0x00000005
        /*0180*/ 	.word	0x00000000
        /*0184*/ 	.short	0x010a
        /*0186*/ 	.byte	0x3f
	.zero		1


	//   ....[16]....
        /*0188*/ 	.word	0x00001aa0
        /*018c*/ 	.word	0x00000004
        /*0190*/ 	.word	0x00000000
        /*0194*/ 	.short	0x0101
        /*0196*/ 	.byte	0x3f
	.zero		1


	//   ....[17]....
        /*0198*/ 	.word	0x00001cc0
        /*019c*/ 	.word	0x00000000
        /*01a0*/ 	.word	0x00000000
        /*01a4*/ 	.short	0x0101
        /*01a6*/ 	.byte	0x3f
	.zero		1


	//   ....[18]....
        /*01a8*/ 	.word	0x00009310
        /*01ac*/ 	.word	0x00000017
        /*01b0*/ 	.word	0x00000028
        /*01b4*/ 	.short	0x010a
        /*01b6*/ 	.byte	0x3f
	.zero		1


	//   ....[19]....
        /*01b8*/ 	.word	0x00009680
        /*01bc*/ 	.word	0x00000003
        /*01c0*/ 	.word	0x00000068
        /*01c4*/ 	.short	0x0101
        /*01c6*/ 	.byte	0x3f
	.zero		1


	//   ....[20]....
        /*01c8*/ 	.word	0x00009de0
        /*01cc*/ 	.word	0x00000007
        /*01d0*/ 	.word	0x00000000
        /*01d4*/ 	.short	0x010a
        /*01d6*/ 	.byte	0x3f
	.zero		1


	//   ....[21]....
        /*01d8*/ 	.word	0x00009e60
        /*01dc*/ 	.word	0x00000008
        /*01e0*/ 	.word	0x00000000
        /*01e4*/ 	.short	0x010a
        /*01e6*/ 	.byte	0x3f
	.zero		1


	//   ....[22]....
        /*01e8*/ 	.word	0x00009ef0
        /*01ec*/ 	.word	0x00000009
        /*01f0*/ 	.word	0x00000000
        /*01f4*/ 	.short	0x010a
        /*01f6*/ 	.byte	0x3f
	.zero		1


	//   ....[23]....
        /*01f8*/ 	.word	0x00009f80
        /*01fc*/ 	.word	0x00000006
        /*0200*/ 	.word	0x00000000
        /*0204*/ 	.short	0x010a
        /*0206*/ 	.byte	0x3f
	.zero		1


	//   ....[24]....
        /*0208*/ 	.word	0x0000a010
        /*020c*/ 	.word	0x00000003
        /*0210*/ 	.word	0x00000000
        /*0214*/ 	.short	0x010a
        /*0216*/ 	.byte	0x3f
	.zero		1


	//   ....[25]....
        /*0218*/ 	.word	0x0000a070
        /*021c*/ 	.word	0x00000003
        /*0220*/ 	.word	0x00000000
        /*0224*/ 	.short	0x010a
        /*0226*/ 	.byte	0x3f
	.zero		1


	//   ....[26]....
        /*0228*/ 	.word	0x0000a0c0
        /*022c*/ 	.word	0x00000005
        /*0230*/ 	.word	0x00000000
        /*0234*/ 	.short	0x010a
        /*0236*/ 	.byte	0x3f
	.zero		1


	//   ....[27]....
        /*0238*/ 	.word	0x0000a190
        /*023c*/ 	.word	0x00000017
        /*0240*/ 	.word	0x00000028
        /*0244*/ 	.short	0x010a
        /*0246*/ 	.byte	0x3f
	.zero		1


	//   ....[28]....
        /*0248*/ 	.word	0x0000a260
        /*024c*/ 	.word	0x00000007
        /*0250*/ 	.word	0x00000000
        /*0254*/ 	.short	0x010a
        /*0256*/ 	.byte	0x3f
	.zero		1


	//   ....[29]....
        /*0258*/ 	.word	0x0000a2b0
        /*025c*/ 	.word	0x00000008
        /*0260*/ 	.word	0x00000000
        /*0264*/ 	.short	0x010a
        /*0266*/ 	.byte	0x3f
	.zero		1


	//   ....[30]....
        /*0268*/ 	.word	0x0000a300
        /*026c*/ 	.word	0x00000009
        /*0270*/ 	.word	0x00000000
        /*0274*/ 	.short	0x010a
        /*0276*/ 	.byte	0x3f
	.zero		1


	//   ....[31]....
        /*0278*/ 	.word	0x0000a350
        /*027c*/ 	.word	0x00000006
        /*0280*/ 	.word	0x00000000
        /*0284*/ 	.short	0x010a
        /*0286*/ 	.byte	0x3f
	.zero		1


	//----- nvinfo : EIATTR_NUM_MBARRIERS
	.align		4
.L_35:
        /*0288*/ 	.byte	0x03, 0x38
        /*028a*/ 	.short	0x000c


	//----- nvinfo : EIATTR_EXIT_INSTR_OFFSETS
	.align		4
        /*028c*/ 	.byte	0x04, 0x1c
        /*028e*/ 	.short	(.L_37 - .L_36)


	//   ....[0]....
.L_36:
        /*0290*/ 	.word	0x00000900


	//   ....[1]....
        /*0294*/ 	.word	0x00001120


	//   ....[2]....
        /*0298*/ 	.word	0x00008a20


	//   ....[3]....
        /*029c*/ 	.word	0x00008f80


	//   ....[4]....
        /*02a0*/ 	.word	0x0000a060


	//----- nvinfo : EIATTR_MAX_THREADS
	.align		4
.L_37:
        /*02a4*/ 	.byte	0x04, 0x05
        /*02a6*/ 	.short	(.L_39 - .L_38)
.L_38:
        /*02a8*/ 	.word	0x00000180
        /*02ac*/ 	.word	0x00000001
        /*02b0*/ 	.word	0x00000001


	//----- nvinfo : EIATTR_CRS_STACK_SIZE
	.align		4
.L_39:
        /*02b4*/ 	.byte	0x04, 0x1e
        /*02b6*/ 	.short	(.L_41 - .L_40)
.L_40:
        /*02b8*/ 	.word	0x00000000


	//----- nvinfo : EIATTR_CBANK_PARAM_SIZE
	.align		4
.L_41:
        /*02bc*/ 	.byte	0x03, 0x19
        /*02be*/ 	.short	0x0470


	//----- nvinfo : EIATTR_PARAM_CBANK
	.align		4
        /*02c0*/ 	.byte	0x04, 0x0a
        /*02c2*/ 	.short	(.L_43 - .L_42)
	.align		4
.L_42:
        /*02c4*/ 	.word	index@(.nv.constant0._ZN7cutlass13device_kernelINS_4gemm6kernel13GemmUniversalIN4cute5tupleIJiiiiEEENS1_10collective13CollectiveMmaINS1_34MainloopSm90TmaGmmaWarpSpecializedILi5ENS5_IJNS4_1CILi1EEENSA_ILi2EEESB_EEENS1_35KernelTmaWarpSpecializedCooperativeEEENS5_IJNSA_ILi256EEENSA_ILi128EEENSA_ILi64EEEEEEaNS5_IJlSB_lEEEaSK_NS4_8TiledMMAINS4_8MMA_AtomIJNS4_4SM904GMMA27MMA_64x128x32_S32S8S8_SS_TNEEEENS4_6LayoutINS5_IJSC_SB_SB_EEENS5_IJSB_NSA_ILi0EEEST_EEEEENS5_IJNS4_10UnderscoreESW_SW_EEEEENS4_23SM90_TMA_LOAD_MULTICASTENS4_14ComposedLayoutINS4_7SwizzleILi2ELi4ELi3EEENS4_18smem_ptr_flag_bitsILi8EEENSR_INS5_IJNSA_ILi8EEESI_EEENS5_IJSI_SB_EEEEEEEvNS4_8identityENS4_13SM90_TMA_LOADES19_vS1A_EENS_8epilogue10collective6detail29Sm90TmaWarpSpecializedAdapterINS1E_15DefaultEpilogueIaSK_SK_NS1D_6thread17LinearCombinationIaLi1EiiLNS1I_9ScaleType4KindE0ELNS_15FloatRoundStyleE2EaEENS1_15EpilogueDefaultEEEEEvvEEEEvNT_6ParamsE)
        /*02c8*/ 	.short	0x0210
        /*02ca*/ 	.short	0x0470


	//----- nvinfo : EIATTR_SW_WAR
	.align		4
.L_43:
        /*02cc*/ 	.byte	0x04, 0x36
        /*02ce*/ 	.short	(.L_45 - .L_44)
.L_44:
        /*02d0*/ 	.word	0x00000008
.L_45:


//--------------------- .nv.callgraph             --------------------------
	.section	.nv.callgraph,"",@"SHT_CUDA_CALLGRAPH"
	.align	4
	.sectionentsize	8
	.align		4
        /*0000*/ 	.word	0x00000000
	.align		4
        /*0004*/ 	.word	0xffffffff
	.align		4
        /*0008*/ 	.word	index@(_ZN7cutlass13device_kernelINS_4gemm6kernel13GemmUniversalIN4cute5tupleIJiiiiEEENS1_10collective13CollectiveMmaINS1_34MainloopSm90TmaGmmaWarpSpecializedILi5ENS5_IJNS4_1CILi1EEENSA_ILi2EEESB_EEENS1_35KernelTmaWarpSpecializedCooperativeEEENS5_IJNSA_ILi256EEENSA_ILi128EEENSA_ILi64EEEEEEaNS5_IJlSB_lEEEaSK_NS4_8TiledMMAINS4_8MMA_AtomIJNS4_4SM904GMMA27MMA_64x128x32_S32S8S8_SS_TNEEEENS4_6LayoutINS5_IJSC_SB_SB_EEENS5_IJSB_NSA_ILi0EEEST_EEEEENS5_IJNS4_10UnderscoreESW_SW_EEEEENS4_23SM90_TMA_LOAD_MULTICASTENS4_14ComposedLayoutINS4_7SwizzleILi2ELi4ELi3EEENS4_18smem_ptr_flag_bitsILi8EEENSR_INS5_IJNSA_ILi8EEESI_EEENS5_IJSI_SB_EEEEEEEvNS4_8identityENS4_13SM90_TMA_LOADES19_vS1A_EENS_8epilogue10collective6detail29Sm90TmaWarpSpecializedAdapterINS1E_15DefaultEpilogueIaSK_SK_NS1D_6thread17LinearCombinationIaLi1EiiLNS1I_9ScaleType4KindE0ELNS_15FloatRoundStyleE2EaEENS1_15EpilogueDefaultEEEEEvvEEEEvNT_6ParamsE)
	.align		4
        /*000c*/ 	.word	index@(__assertfail)
	.align		4
        /*0010*/ 	.word	0x00000000
	.align		4
        /*0014*/ 	.word	0xfffffffe
	.align		4
        /*0018*/ 	.word	0x00000000
	.align		4
        /*001c*/ 	.word	0xfffffffd
	.align		4
        /*0020*/ 	.word	0x00000000
	.align		4
        /*0024*/ 	.word	0xfffffffc


//--------------------- .nv.constant4             --------------------------
	.section	.nv.constant4,"a",@progbits
	.align	8
	.align		8
.nv.constant4:
        /*0000*/ 	.dword	__assertfail
	.align		8
        /*0008*/ 	.dword	__unnamed_1
	.align		8
        /*0010*/ 	.dword	_ZN39_INTERNAL_3dc916e2_4_k_cu_dd9d46d2_67114cuda3std3__45__cpo5beginE
	.align		8
        /*0018*/ 	.dword	_ZN39_INTERNAL_3dc916e2_4_k_cu_dd9d46d2_67114cuda3std3__45__cpo3endE
	.align		8
        /*0020*/ 	.dword	_ZN39_INTERNAL_3dc916e2_4_k_cu_dd9d46d2_67114cuda3std3__45__cpo6cbeginE
	.align		8
        /*0028*/ 	.dword	_ZN39_INTERNAL_3dc916e2_4_k_cu_dd9d46d2_67114cuda3std3__45__cpo4cendE
	.align		8
        /*0030*/ 	.dword	_ZN39_INTERNAL_3dc916e2_4_k_cu_dd9d46d2_67114cuda3std3__441_GLOBAL__N__3dc916e2_4_k_cu_dd9d46d2_67116ignoreE
	.align		8
        /*0038*/ 	.dword	_ZN39_INTERNAL_3dc916e2_4_k_cu_dd9d46d2_67114cuda3std3__419piecewise_constructE
	.align		8
        /*0040*/ 	.dword	_ZN39_INTERNAL_3dc916e2_4_k_cu_dd9d46d2_67114cuda3std3__48in_placeE
	.align		8
        /*0048*/ 	.dword	_ZN39_INTERNAL_3dc916e2_4_k_cu_dd9d46d2_67114cuda3std6ranges3__45__cpo4swapE
	.align		8
        /*0050*/ 	.dword	_ZN39_INTERNAL_3dc916e2_4_k_cu_dd9d46d2_67114cuda3std6ranges3__45__cpo9iter_moveE
	.align		8
        /*0058*/ 	.dword	_ZN39_INTERNAL_3dc916e2_4_k_cu_dd9d46d2_67114cute7productE
	.align		8
        /*0060*/ 	.dword	_ZN39_INTERNAL_3dc916e2_4_k_cu_dd9d46d2_67114cute1_E
	.align		8
        /*0068*/ 	.dword	$str$22
	.align		8
        /*0070*/ 	.dword	$str$23


//--------------------- .text._ZN7cutlass13device_kernelINS_4gemm6kernel13GemmUniversalIN4cute5tupleIJiiiiEEENS1_10collective13CollectiveMmaINS1_34MainloopSm90TmaGmmaWarpSpecializedILi5ENS5_IJNS4_1CILi1EEENSA_ILi2EEESB_EEENS1_35KernelTmaWarpSpecializedCooperativeEEENS5_IJNSA_ILi256EEENSA_ILi128EEENSA_ILi64EEEEEEaNS5_IJlSB_lEEEaSK_NS4_8TiledMMAINS4_8MMA_AtomIJNS4_4SM904GMMA27MMA_64x128x32_S32S8S8_SS_TNEEEENS4_6LayoutINS5_IJSC_SB_SB_EEENS5_IJSB_NSA_ILi0EEEST_EEEEENS5_IJNS4_10UnderscoreESW_SW_EEEEENS4_23SM90_TMA_LOAD_MULTICASTENS4_14ComposedLayoutINS4_7SwizzleILi2ELi4ELi3EEENS4_18smem_ptr_flag_bitsILi8EEENSR_INS5_IJNSA_ILi8EEESI_EEENS5_IJSI_SB_EEEEEEEvNS4_8identityENS4_13SM90_TMA_LOADES19_vS1A_EENS_8epilogue10collective6detail29Sm90TmaWarpSpecializedAdapterINS1E_15DefaultEpilogueIaSK_SK_NS1D_6thread17LinearCombinationIaLi1EiiLNS1I_9ScaleType4KindE0ELNS_15FloatRoundStyleE2EaEENS1_15EpilogueDefaultEEEEEvvEEEEvNT_6ParamsE --------------------------
	.section	.text._ZN7cutlass13device_kernelINS_4gemm6kernel13GemmUniversalIN4cute5tupleIJiiiiEEENS1_10collective13CollectiveMmaINS1_34MainloopSm90TmaGmmaWarpSpecializedILi5ENS5_IJNS4_1CILi1EEENSA_ILi2EEESB_EEENS1_35KernelTmaWarpSpecializedCooperativeEEENS5_IJNSA_ILi256EEENSA_ILi128EEENSA_ILi64EEEEEEaNS5_IJlSB_lEEEaSK_NS4_8TiledMMAINS4_8MMA_AtomIJNS4_4SM904GMMA27MMA_64x128x32_S32S8S8_SS_TNEEEENS4_6LayoutINS5_IJSC_SB_SB_EEENS5_IJSB_NSA_ILi0EEEST_EEEEENS5_IJNS4_10UnderscoreESW_SW_EEEEENS4_23SM90_TMA_LOAD_MULTICASTENS4_14ComposedLayoutINS4_7SwizzleILi2ELi4ELi3EEENS4_18smem_ptr_flag_bitsILi8EEENSR_INS5_IJNSA_ILi8EEESI_EEENS5_IJSI_SB_EEEEEEEvNS4_8identityENS4_13SM90_TMA_LOADES19_vS1A_EENS_8epilogue10collective6detail29Sm90TmaWarpSpecializedAdapterINS1E_15DefaultEpilogueIaSK_SK_NS1D_6thread17LinearCombinationIaLi1EiiLNS1I_9ScaleType4KindE0ELNS_15FloatRoundStyleE2EaEENS1_15EpilogueDefaultEEEEEvvEEEEvNT_6ParamsE,"ax",@progbits
	.align	128
.text._ZN7cutlass13device_kernelINS_4gemm6kernel13GemmUniversalIN4cute5tupleIJiiiiEEENS1_10collective13CollectiveMmaINS1_34MainloopSm90TmaGmmaWarpSpecializedILi5ENS5_IJNS4_1CILi1EEENSA_ILi2EEESB_EEENS1_35KernelTmaWarpSpecializedCooperativeEEENS5_IJNSA_ILi256EEENSA_ILi128EEENSA_ILi64EEEEEEaNS5_IJlSB_lEEEaSK_NS4_8TiledMMAINS4_8MMA_AtomIJNS4_4SM904GMMA27MMA_64x128x32_S32S8S8_SS_TNEEEENS4_6LayoutINS5_IJSC_SB_SB_EEENS5_IJSB_NSA_ILi0EEEST_EEEEENS5_IJNS4_10UnderscoreESW_SW_EEEEENS4_23SM90_TMA_LOAD_MULTICASTENS4_14ComposedLayoutINS4_7SwizzleILi2ELi4ELi3EEENS4_18smem_ptr_flag_bitsILi8EEENSR_INS5_IJNSA_ILi8EEESI_EEENS5_IJSI_SB_EEEEEEEvNS4_8identityENS4_13SM90_TMA_LOADES19_vS1A_EENS_8epilogue10collective6detail29Sm90TmaWarpSpecializedAdapterINS1E_15DefaultEpilogueIaSK_SK_NS1D_6thread17LinearCombinationIaLi1EiiLNS1I_9ScaleType4KindE0ELNS_15FloatRoundStyleE2EaEENS1_15EpilogueDefaultEEEEEvvEEEEvNT_6ParamsE:
        .type           _ZN7cutlass13device_kernelINS_4gemm6kernel13GemmUniversalIN4cute5tupleIJiiiiEEENS1_10collective13CollectiveMmaINS1_34MainloopSm90TmaGmmaWarpSpecializedILi5ENS5_IJNS4_1CILi1EEENSA_ILi2EEESB_EEENS1_35KernelTmaWarpSpecializedCooperativeEEENS5_IJNSA_ILi256EEENSA_ILi128EEENSA_ILi64EEEEEEaNS5_IJlSB_lEEEaSK_NS4_8TiledMMAINS4_8MMA_AtomIJNS4_4SM904GMMA27MMA_64x128x32_S32S8S8_SS_TNEEEENS4_6LayoutINS5_IJSC_SB_SB_EEENS5_IJSB_NSA_ILi0EEEST_EEEEENS5_IJNS4_10UnderscoreESW_SW_EEEEENS4_23SM90_TMA_LOAD_MULTICASTENS4_14ComposedLayoutINS4_7SwizzleILi2ELi4ELi3EEENS4_18smem_ptr_flag_bitsILi8EEENSR_INS5_IJNSA_ILi8EEESI_EEENS5_IJSI_SB_EEEEEEEvNS4_8identityENS4_13SM90_TMA_LOADES19_vS1A_EENS_8epilogue10collective6detail29Sm90TmaWarpSpecializedAdapterINS1E_15DefaultEpilogueIaSK_SK_NS1D_6thread17LinearCombinationIaLi1EiiLNS1I_9ScaleType4KindE0ELNS_15FloatRoundStyleE2EaEENS1_15EpilogueDefaultEEEEEvvEEEEvNT_6ParamsE,@function
        .size           _ZN7cutlass13device_kernelINS_4gemm6kernel13GemmUniversalIN4cute5tupleIJiiiiEEENS1_10collective13CollectiveMmaINS1_34MainloopSm90TmaGmmaWarpSpecializedILi5ENS5_IJNS4_1CILi1EEENSA_ILi2EEESB_EEENS1_35KernelTmaWarpSpecializedCooperativeEEENS5_IJNSA_ILi256EEENSA_ILi128EEENSA_ILi64EEEEEEaNS5_IJlSB_lEEEaSK_NS4_8TiledMMAINS4_8MMA_AtomIJNS4_4SM904GMMA27MMA_64x128x32_S32S8S8_SS_TNEEEENS4_6LayoutINS5_IJSC_SB_SB_EEENS5_IJSB_NSA_ILi0EEEST_EEEEENS5_IJNS4_10UnderscoreESW_SW_EEEEENS4_23SM90_TMA_LOAD_MULTICASTENS4_14ComposedLayoutINS4_7SwizzleILi2ELi4ELi3EEENS4_18smem_ptr_flag_bitsILi8EEENSR_INS5_IJNSA_ILi8EEESI_EEENS5_IJSI_SB_EEEEEEEvNS4_8identityENS4_13SM90_TMA_LOADES19_vS1A_EENS_8epilogue10collective6detail29Sm90TmaWarpSpecializedAdapterINS1E_15DefaultEpilogueIaSK_SK_NS1D_6thread17LinearCombinationIaLi1EiiLNS1I_9ScaleType4KindE0ELNS_15FloatRoundStyleE2EaEENS1_15EpilogueDefaultEEEEEvvEEEEvNT_6ParamsE,(.L_x_333 - _ZN7cutlass13device_kernelINS_4gemm6kernel13GemmUniversalIN4cute5tupleIJiiiiEEENS1_10collective13CollectiveMmaINS1_34MainloopSm90TmaGmmaWarpSpecializedILi5ENS5_IJNS4_1CILi1EEENSA_ILi2EEESB_EEENS1_35KernelTmaWarpSpecializedCooperativeEEENS5_IJNSA_ILi256EEENSA_ILi128EEENSA_ILi64EEEEEEaNS5_IJlSB_lEEEaSK_NS4_8TiledMMAINS4_8MMA_AtomIJNS4_4SM904GMMA27MMA_64x128x32_S32S8S8_SS_TNEEEENS4_6LayoutINS5_IJSC_SB_SB_EEENS5_IJSB_NSA_ILi0EEEST_EEEEENS5_IJNS4_10UnderscoreESW_SW_EEEEENS4_23SM90_TMA_LOAD_MULTICASTENS4_14ComposedLayoutINS4_7SwizzleILi2ELi4ELi3EEENS4_18smem_ptr_flag_bitsILi8EEENSR_INS5_IJNSA_ILi8EEESI_EEENS5_IJSI_SB_EEEEEEEvNS4_8identityENS4_13SM90_TMA_LOADES19_vS1A_EENS_8epilogue10collective6detail29Sm90TmaWarpSpecializedAdapterINS1E_15DefaultEpilogueIaSK_SK_NS1D_6thread17LinearCombinationIaLi1EiiLNS1I_9ScaleType4KindE0ELNS_15FloatRoundStyleE2EaEENS1_15EpilogueDefaultEEEEEvvEEEEvNT_6ParamsE)
        .other          _ZN7cutlass13device_kernelINS_4gemm6kernel13GemmUniversalIN4cute5tupleIJiiiiEEENS1_10collective13CollectiveMmaINS1_34MainloopSm90TmaGmmaWarpSpecializedILi5ENS5_IJNS4_1CILi1EEENSA_ILi2EEESB_EEENS1_35KernelTmaWarpSpecializedCooperativeEEENS5_IJNSA_ILi256EEENSA_ILi128EEENSA_ILi64EEEEEEaNS5_IJlSB_lEEEaSK_NS4_8TiledMMAINS4_8MMA_AtomIJNS4_4SM904GMMA27MMA_64x128x32_S32S8S8_SS_TNEEEENS4_6LayoutINS5_IJSC_SB_SB_EEENS5_IJSB_NSA_ILi0EEEST_EEEEENS5_IJNS4_10UnderscoreESW_SW_EEEEENS4_23SM90_TMA_LOAD_MULTICASTENS4_14ComposedLayoutINS4_7SwizzleILi2ELi4ELi3EEENS4_18smem_ptr_flag_bitsILi8EEENSR_INS5_IJNSA_ILi8EEESI_EEENS5_IJSI_SB_EEEEEEEvNS4_8identityENS4_13SM90_TMA_LOADES19_vS1A_EENS_8epilogue10collective6detail29Sm90TmaWarpSpecializedAdapterINS1E_15DefaultEpilogueIaSK_SK_NS1D_6thread17LinearCombinationIaLi1EiiLNS1I_9ScaleType4KindE0ELNS_15FloatRoundStyleE2EaEENS1_15EpilogueDefaultEEEEEvvEEEEvNT_6ParamsE,@"STO_CUDA_ENTRY STV_DEFAULT"
_ZN7cutlass13device_kernelINS_4gemm6kernel13GemmUniversalIN4cute5tupleIJiiiiEEENS1_10collective13CollectiveMmaINS1_34MainloopSm90TmaGmmaWarpSpecializedILi5ENS5_IJNS4_1CILi1EEENSA_ILi2EEESB_EEENS1_35KernelTmaWarpSpecializedCooperativeEEENS5_IJNSA_ILi256EEENSA_ILi128EEENSA_ILi64EEEEEEaNS5_IJlSB_lEEEaSK_NS4_8TiledMMAINS4_8MMA_AtomIJNS4_4SM904GMMA27MMA_64x128x32_S32S8S8_SS_TNEEEENS4_6LayoutINS5_IJSC_SB_SB_EEENS5_IJSB_NSA_ILi0EEEST_EEEEENS5_IJNS4_10UnderscoreESW_SW_EEEEENS4_23SM90_TMA_LOAD_MULTICASTENS4_14ComposedLayoutINS4_7SwizzleILi2ELi4ELi3EEENS4_18smem_ptr_flag_bitsILi8EEENSR_INS5_IJNSA_ILi8EEESI_EEENS5_IJSI_SB_EEEEEEEvNS4_8identityENS4_13SM90_TMA_LOADES19_vS1A_EENS_8epilogue10collective6detail29Sm90TmaWarpSpecializedAdapterINS1E_15DefaultEpilogueIaSK_SK_NS1D_6thread17LinearCombinationIaLi1EiiLNS1I_9ScaleType4KindE0ELNS_15FloatRoundStyleE2EaEENS1_15EpilogueDefaultEEEEEvvEEEEvNT_6ParamsE:
[----:B------:R-:W0:Y:S01]  /*0000*/  LDC R1, c[0x0][0x28] ;  /* 0x00000a00ff017b82 */ /* 0x000e220000000800 */
[----:B------:R-:W1:Y:S01]  /*0010*/  S2R R18, SR_TID.X ;  /* 0x0000000000127919 */ /* 0x000e620000002100 */
[----:B------:R-:W-:Y:S01]  /*0020*/  ELECT P0, URZ, PT ;  /* 0x00000000003f782f */ /* 0x000fe20003800000 */
[----:B------:R-:W-:Y:S01]  /*0030*/  BSSY B0, `(.L_x_0) ;  /* 0x000000f000007945 */ /* 0x000fe20003800000 */
[--C-:B-1----:R-:W-:Y:S02]  /*0040*/  SHF.R.U32.HI R0, RZ, 0x5, R18.reuse ;  /* 0x00000005ff007819 */ /* 0x102fe40000011612 */
[----:B------:R-:W-:-:S03]  /*0050*/  SHF.R.U32.HI R3, RZ, 0x7, R18 ;  /* 0x00000007ff037819 */ /* 0x000fc60000011612 */
[----:B------:R-:W1:Y:S04]  /*0060*/  SHFL.IDX PT, R2, R0, RZ, 0x1f ;  /* 0x00001fff00027589 */ /* 0x000e6800000e0000 */
[----:B------:R2:W3:Y:S01]  /*0070*/  SHFL.IDX PT, R5, R3, RZ, 0x1f ;  /* 0x00001fff03057589 */ /* 0x0004e200000e0000 */
[----:B-1----:R-:W-:-:S13]  /*0080*/  ISETP.NE.OR P0, PT, R2, RZ, !P0 ;  /* 0x000000ff0200720c */ /* 0x002fda0004705670 */
[----:B0-23--:R-:W-:Y:S05]  /*0090*/  @P0 BRA `(.L_x_1) ;  /* 0x0000000000200947 */ /* 0x00dfea0003800000 */
[----:B------:R-:W-:Y:S02]  /*00a0*/  ULDC.64 UR4, c[0x0][0x198] ;  /* 0x0000660000047ab9 */ /* 0x000fe40000000a00 */
[----:B------:R-:W-:Y:S02]  /*00b0*/  UIADD3 UR6, UP0, UR4, 0xf0, URZ ;  /* 0x000000f004067890 */ /* 0x000fe4000ff1e03f */
[----:B------:R-:W-:Y:S02]  /*00c0*/  UIADD3 UR4, UP1, UR4, 0x1f0, URZ ;  /* 0x000001f004047890 */ /* 0x000fe4000ff3e03f */
[----:B------:R-:W-:Y:S02]  /*00d0*/  UIADD3.X UR7, URZ, UR5, URZ, UP0, !UPT ;  /* 0x000000053f077290 */ /* 0x000fe400087fe43f */
[----:B------:R-:W-:-:S07]  /*00e0*/  UIADD3.X UR5, URZ, UR5, URZ, UP1, !UPT ;  /* 0x000000053f057290 */ /* 0x000fce0008ffe43f */
[----:B------:R0:W-:Y:S02]  /*00f0*/  UTMACCTL.PF [UR6] ;  /* 0x00000000060079b9 */ /* 0x0001e40008040000 */
[----:B------:R0:W-:Y:S02]  /*0100*/  UTMACCTL.PF [UR4] ;  /* 0x00000000040079b9 */ /* 0x0001e40008040000 */
[----:B0-----:R-:W-:Y:S01]  /*0110*/  NOP ;  /* 0x0000000000007918 */ /* 0x001fe20000000000 */
.L_x_1:
[----:B------:R-:W-:Y:S05]  /*0120*/  BSYNC B0 ;  /* 0x0000000000007941 */ /* 0x000fea0003800000 */
.L_x_0:
[----:B------:R-:W0:Y:S02]  /*0130*/  SHFL.IDX PT, R3, R0, RZ, 0x1f ;  /* 0x00001fff00037589 */ /* 0x000e2400000e0000 */
[----:B0-----:R-:W-:-:S13]  /*0140*/  ISETP.NE.AND P0, PT, R3, RZ, PT ;  /* 0x000000ff0300720c */ /* 0x001fda0003f05270 */
[----:B------:R-:W-:Y:S05]  /*0150*/  @P0 BRA `(.L_x_2) ;  /* 0x0000000000600947 */ /* 0x000fea0003800000 */
[----:B------:R-:W0:Y:S01]  /*0160*/  S2UR UR8, SR_CgaCtaId ;  /* 0x00000000000879c3 */ /* 0x000e220000008800 */
[----:B------:R-:W-:Y:S01]  /*0170*/  UMOV UR4, 0x400 ;  /* 0x0000040000047882 */ /* 0x000fe20000000000 */
[----:B------:R-:W-:Y:S01]  /*0180*/  UMOV UR5, 0x1 ;  /* 0x0000000100057882 */ /* 0x000fe20000000000 */
[----:B------:R-:W-:Y:S01]  /*0190*/  UMOV UR6, 0x4 ;  /* 0x0000000400067882 */ /* 0x000fe20000000000 */
[----:B------:R-:W-:Y:S01]  /*01a0*/  ELECT P0, URZ, PT ;  /* 0x00000000003f782f */ /* 0x000fe20003800000 */
[----:B------:R-:W-:-:S04]  /*01b0*/  UIADD3 UR6, -UR6, 0x100000, URZ ;  /* 0x0010000006067890 */ /* 0x000fc8000fffe13f */
[----:B------:R-:W-:Y:S02]  /*01c0*/  USHF.L.U32 UR7, UR6, 0xb, URZ ;  /* 0x0000000b06077899 */ /* 0x000fe4000800063f */
[----:B------:R-:W-:Y:S02]  /*01d0*/  USHF.L.U32 UR6, UR6, 0x1, URZ ;  /* 0x0000000106067899 */ /* 0x000fe4000800063f */
[----:B0-----:R-:W-:Y:S02]  /*01e0*/  ULEA UR8, UR8, UR4, 0x18 ;  /* 0x0000000408087291 */ /* 0x001fe4000f8ec03f */
[----:B------:R-:W-:-:S04]  /*01f0*/  UIADD3 UR4, -UR5, 0x100000, URZ ;  /* 0x0010000005047890 */ /* 0x000fc8000fffe13f */
[----:B------:R-:W-:Y:S02]  /*0200*/  USHF.L.U32 UR5, UR4, 0xb, URZ ;  /* 0x0000000b04057899 */ /* 0x000fe4000800063f */
[----:B------:R-:W-:Y:S01]  /*0210*/  USHF.L.U32 UR4, UR4, 0x1, URZ ;  /* 0x0000000104047899 */ /* 0x000fe2000800063f */
[----:B------:R-:W0:Y:S11]  /*0220*/  FENCE.VIEW.ASYNC.S ;  /* 0x00000000000073c6 */ /* 0x000e360000000000 */
[----:B0-----:R0:W1:Y:S01]  /*0230*/  SYNCS.EXCH.64 URZ, [UR8], UR4 ;  /* 0x00000004083f75b2 */ /* 0x0010620008000100 */
[----:B------:R0:W2:Y:S01]  /*0240*/  SYNCS.EXCH.64 URZ, [UR8+0x28], UR6 ;  /* 0x00002806083f75b2 */ /* 0x0000a20008000100 */
[----:B------:R0:W3:Y:S01]  /*0250*/  SYNCS.EXCH.64 URZ, [UR8+0x8], UR4 ;  /* 0x00000804083f75b2 */ /* 0x0000e20008000100 */
[----:B------:R0:W4:Y:S01]  /*0260*/  SYNCS.EXCH.64 URZ, [UR8+0x30], UR6 ;  /* 0x00003006083f75b2 */ /* 0x0001220008000100 */
[----:B------:R0:W0:Y:S01]  /*0270*/  SYNCS.EXCH.64 URZ, [UR8+0x10], UR4 ;  /* 0x00001004083f75b2 */ /* 0x0000220008000100 */
[----:B------:R0:W0:Y:S01]  /*0280*/  SYNCS.EXCH.64 URZ, [UR8+0x38], UR6 ;  /* 0x00003806083f75b2 */ /* 0x0000220008000100 */
[----:B------:R0:W0:Y:S01]  /*0290*/  SYNCS.EXCH.64 URZ, [UR8+0x18], UR4 ;  /* 0x00001804083f75b2 */ /* 0x0000220008000100 */
[----:B------:R0:W0:Y:S01]  /*02a0*/  SYNCS.EXCH.64 URZ, [UR8+0x40], UR6 ;  /* 0x00004006083f75b2 */ /* 0x0000220008000100 */
[----:B------:R0:W0:Y:S01]  /*02b0*/  SYNCS.EXCH.64 URZ, [UR8+0x20], UR4 ;  /* 0x00002004083f75b2 */ /* 0x0000220008000100 */
[----:B------:R0:W0:Y:S01]  /*02c0*/  SYNCS.EXCH.64 URZ, [UR8+0x48], UR6 ;  /* 0x00004806083f75b2 */ /* 0x0000220008000100 */
[----:B------:R-:W-:Y:S01]  /*02d0*/  NOP ;  /* 0x0000000000007918 */ /* 0x000fe20000000000 */
.L_x_2:
[----:B------:R-:W-:Y:S01]  /*02e0*/  SHF.R.S32.HI R7, RZ, 0x1f, R18 ;  /* 0x0000001fff077819 */ /* 0x000fe20000011412 */
[----:B------:R-:W5:Y:S01]  /*02f0*/  SHFL.IDX PT, R0, R0, RZ, 0x1f ;  /* 0x00001fff00007589 */ /* 0x000f6200000e0000 */
[----:B0-----:R-:W0:Y:S01]  /*0300*/  S2UR UR8, SR_CTAID.X ;  /* 0x00000000000879c3 */ /* 0x001e220000002500 */
[----:B------:R-:W-:Y:S02]  /*0310*/  ELECT P0, URZ, PT ;  /* 0x00000000003f782f */ /* 0x000fe40003800000 */
[----:B------:R-:W-:Y:S01]  /*0320*/  LEA.HI R7, R7, R18, RZ, 0x7 ;  /* 0x0000001207077211 */ /* 0x000fe200078f38ff */
[----:B------:R-:W1:Y:S01]  /*0330*/  S2R R4, SR_CTAID.Y ;  /* 0x0000000000047919 */ /* 0x000e620000002600 */
[----:B------:R-:W-:Y:S01]  /*0340*/  ULDC UR4, c[0x0][0x154] ;  /* 0x0000550000047ab9 */ /* 0x000fe20000000800 */
[----:B------:R-:W-:Y:S01]  /*0350*/  NOP ;  /* 0x0000000000007918 */ /* 0x000fe20000000000 */
[----:B------:R-:W-:Y:S01]  /*0360*/  LOP3.LUT R7, R7, 0xffffff80, RZ, 0xc0, !PT ;  /* 0xffffff8007077812 */ /* 0x000fe200078ec0ff */
[----:B------:R-:W-:Y:S01]  /*0370*/  NOP ;  /* 0x0000000000007918 */ /* 0x000fe20000000000 */
[----:B------:R-:W2:Y:S03]  /*0380*/  LDC R13, c[0x0][0x140] ;  /* 0x00005000ff0d7b82 */ /* 0x000ea60000000800 */
[----:B------:R-:W-:-:S05]  /*0390*/  IMAD.IADD R7, R18, 0x1, -R7 ;  /* 0x0000000112077824 */ /* 0x000fca00078e0a07 */
[----:B------:R-:W-:Y:S01]  /*03a0*/  SHF.R.S32.HI R6, RZ, 0x1f, R7 ;  /* 0x0000001fff067819 */ /* 0x000fe20000011407 */
[----:B------:R-:W3:Y:S01]  /*03b0*/  LDC R10, c[0x0][0x144] ;  /* 0x00005100ff0a7b82 */ /* 0x000ee20000000800 */
[----:B------:R-:W-:Y:S02]  /*03c0*/  LOP3.LUT P2, RZ, R7, 0x7, RZ, 0xc0, !PT ;  /* 0x0000000707ff7812 */ /* 0x000fe4000784c0ff */
[----:B------:R-:W-:Y:S02]  /*03d0*/  LEA.HI R6, R6, R7, RZ, 0x3 ;  /* 0x0000000706067211 */ /* 0x000fe400078f18ff */
[----:B-----5:R-:W-:Y:S02]  /*03e0*/  ISETP.NE.OR P0, PT, R0, RZ, !P0 ;  /* 0x000000ff0000720c */ /* 0x020fe40004705670 */
[--C-:B------:R-:W-:Y:S02]  /*03f0*/  SHF.R.S32.HI R0, RZ, 0x3, R6.reuse ;  /* 0x00000003ff007819 */ /* 0x100fe40000011406 */
[----:B------:R-:W-:-:S02]  /*0400*/  SHF.R.S32.HI R9, RZ, 0x1f, R6 ;  /* 0x0000001fff097819 */ /* 0x000fc40000011406 */
[----:B------:R-:W-:Y:S02]  /*0410*/  SHF.R.S32.HI R6, RZ, 0x1f, R3 ;  /* 0x0000001fff067819 */ /* 0x000fe40000011403 */
[----:B------:R-:W-:Y:S02]  /*0420*/  LEA.HI R9, R9, R0, RZ, 0x2 ;  /* 0x0000000009097211 */ /* 0x000fe400078f10ff */
[----:B------:R-:W-:Y:S02]  /*0430*/  LEA.HI R6, R6, R3, RZ, 0x2 ;  /* 0x0000000306067211 */ /* 0x000fe400078f10ff */
[----:B-1----:R-:W-:Y:S01]  /*0440*/  I2FP.F32.U32 R8, R4 ;  /* 0x0000000400087245 */ /* 0x002fe20000201000 */
[----:B------:R-:W-:Y:S01]  /*0450*/  VOTEU.ALL UP0, P0 ;  /* 0x00000000003f7886 */ /* 0x000fe20000000000 */
[----:B------:R-:W-:Y:S01]  /*0460*/  LOP3.LUT R6, R6, 0x3ffffffc, RZ, 0xc0, !PT ;  /* 0x3ffffffc06067812 */ /* 0x000fe200078ec0ff */
[----:B------:R-:W-:Y:S01]  /*0470*/  VOTEU.ALL UP1, P0 ;  /* 0x00000000003f7886 */ /* 0x000fe20000020000 */
[----:B------:R-:W-:Y:S01]  /*0480*/  LOP3.LUT R9, R9, 0xfffffffc, RZ, 0xc0, !PT ;  /* 0xfffffffc09097812 */ /* 0x000fe200078ec0ff */
[----:B------:R-:W-:Y:S01]  /*0490*/  FMUL R12, R8, UR4 ;  /* 0x00000004080c7c20 */ /* 0x000fe20008400000 */
[----:B------:R-:W1:Y:S01]  /*04a0*/  @!UP0 S2UR UR7, SR_CgaCtaId ;  /* 0x00000000000789c3 */ /* 0x000e620000008800 */
[----:B------:R-:W-:Y:S01]  /*04b0*/  IMAD.IADD R11, R3, 0x1, -R6 ;  /* 0x00000001030b7824 */ /* 0x000fe200078e0a06 */
[----:B0-----:R-:W-:Y:S01]  /*04c0*/  I2FP.F32.U32 R6, UR8 ;  /* 0x0000000800067c45 */ /* 0x001fe20008201000 */
[----:B------:R-:W-:Y:S01]  /*04d0*/  IMAD.IADD R0, R0, 0x1, -R9 ;  /* 0x0000000100007824 */ /* 0x000fe200078e0a09 */
[----:B------:R-:W-:Y:S01]  /*04e0*/  ULDC UR4, c[0x0][0x150] ;  /* 0x0000540000047ab9 */ /* 0x000fe20000000800 */
[----:B------:R-:W0:Y:S01]  /*04f0*/  F2I.U32.TRUNC.NTZ R12, R12 ;  /* 0x0000000c000c7305 */ /* 0x000e22000020f000 */
[----:B------:R-:W-:Y:S01]  /*0500*/  SHF.R.S32.HI R3, RZ, 0x1f, R2 ;  /* 0x0000001fff037819 */ /* 0x000fe20000011402 */
[----:B------:R-:W-:Y:S01]  /*0510*/  FMUL R8, R6, UR4 ;  /* 0x0000000406087c20 */ /* 0x000fe20008400000 */
[----:B------:R-:W5:Y:S01]  /*0520*/  LDC R9, c[0x0][0x148] ;  /* 0x00005200ff097b82 */ /* 0x000f620000000800 */
[----:B------:R-:W-:Y:S01]  /*0530*/  IMAD R11, R11, 0x4, R0 ;  /* 0x000000040b0b7824 */ /* 0x000fe200078e0200 */
[----:B------:R-:W-:Y:S01]  /*0540*/  LEA.HI R3, R3, R2, RZ, 0x2 ;  /* 0x0000000203037211 */ /* 0x000fe200078f10ff */
[----:B------:R-:W-:Y:S01]  /*0550*/  UMOV UR4, 0x20 ;  /* 0x0000002000047882 */ /* 0x000fe20000000000 */
[----:B------:R-:W-:Y:S01]  /*0560*/  @!UP0 UMOV UR6, 0x400 ;  /* 0x0000040000068882 */ /* 0x000fe20000000000 */
[----:B------:R-:W4:Y:S01]  /*0570*/  F2I.U32.TRUNC.NTZ R8, R8 ;  /* 0x0000000800087305 */ /* 0x000f22000020f000 */
[----:B------:R-:W-:Y:S01]  /*0580*/  LOP3.LUT R3, R3, 0xfffffffc, RZ, 0xc0, !PT ;  /* 0xfffffffc03037812 */ /* 0x000fe200078ec0ff */
[----:B------:R-:W-:Y:S01]  /*0590*/  IMAD.SHL.U32 R6, R11, 0x4, RZ ;  /* 0x000000040b067824 */ /* 0x000fe200078e00ff */
[----:B------:R-:W-:-:S04]  /*05a0*/  @!UP0 UIADD3 UR4, -UR4, 0x100000, URZ ;  /* 0x0010000004048890 */ /* 0x000fc8000fffe13f */
[----:B------:R-:W-:Y:S02]  /*05b0*/  @!UP0 USHF.L.U32 UR5, UR4, 0xb, URZ ;  /* 0x0000000b04058899 */ /* 0x000fe4000800063f */
[----:B------:R-:W-:Y:S01]  /*05c0*/  @!UP0 USHF.L.U32 UR4, UR4, 0x1, URZ ;  /* 0x0000000104048899 */ /* 0x000fe2000800063f */
[----:B--2---:R-:W-:Y:S01]  /*05d0*/  ISETP.EQ.U32.AND P3, PT, R13, 0x1, PT ;  /* 0x000000010d00780c */ /* 0x004fe20003f62070 */
[----:B------:R-:W-:Y:S01]  /*05e0*/  IMAD.IADD R0, R2, 0x1, -R3 ;  /* 0x0000000102007824 */ /* 0x000fe200078e0a03 */
[----:B------:R-:W-:Y:S01]  /*05f0*/  LOP3.LUT R23, R11, 0xc, R6, 0x78, !PT ;  /* 0x0000000c0b177812 */ /* 0x000fe200078e7806 */
[----:B0-----:R-:W-:Y:S01]  /*0600*/  IMAD.MOV R14, RZ, RZ, -R12 ;  /* 0x000000ffff0e7224 */ /* 0x001fe200078e0a0c */
[----:B-1----:R-:W-:Y:S02]  /*0610*/  @!UP0 ULEA UR6, UR7, UR6, 0x18 ;  /* 0x0000000607068291 */ /* 0x002fe4000f8ec03f */
[C---:B------:R-:W-:Y:S01]  /*0620*/  ISETP.NE.AND P1, PT, R0.reuse, 0x3, PT ;  /* 0x000000030000780c */ /* 0x040fe20003f25270 */
[----:B------:R-:W-:Y:S01]  /*0630*/  VOTEU.ALL UP0, P0 ;  /* 0x00000000003f7886 */ /* 0x000fe20000000000 */
[----:B------:R-:W-:Y:S01]  /*0640*/  ISETP.LT.U32.AND P0, PT, R23, 0x2, !P2 ;  /* 0x000000021700780c */ /* 0x000fe20005701070 */
[----:B----4-:R-:W-:Y:S01]  /*0650*/  IMAD.MOV R3, RZ, RZ, -R8 ;  /* 0x000000ffff037224 */ /* 0x010fe200078e0a08 */
[----:B------:R-:W-:Y:S01]  /*0660*/  ISETP.EQ.OR P1, PT, R0, RZ, !P1 ;  /* 0x000000ff0000720c */ /* 0x000fe20004f22670 */
[C---:B------:R-:W-:Y:S01]  /*0670*/  VIADD R8, R5.reuse, 0xffffffff ;  /* 0xffffffff05087836 */ /* 0x040fe20000000000 */
[----:B------:R-:W-:Y:S01]  /*0680*/  ISETP.NE.AND P2, PT, R5, RZ, PT ;  /* 0x000000ff0500720c */ /* 0x000fe20003f45270 */
[----:B-----5:R-:W-:Y:S01]  /*0690*/  IMAD R2, R9, R14, R4 ;  /* 0x0000000e09027224 */ /* 0x020fe200078e0204 */
[----:B------:R-:W-:Y:S01]  /*06a0*/  ISETP.EQ.AND P1, PT, R5, RZ, P1 ;  /* 0x000000ff0500720c */ /* 0x000fe20000f22270 */
[----:B---3--:R-:W-:Y:S01]  /*06b0*/  IMAD R3, R10, R3, UR8 ;  /* 0x000000080a037e24 */ /* 0x008fe2000f8e0203 */
[----:B------:R-:W-:Y:S01]  /*06c0*/  ISETP.GE.U32.AND P5, PT, R8, 0x2, PT ;  /* 0x000000020800780c */ /* 0x000fe20003fa6070 */
[----:B------:R-:W0:Y:S02]  /*06d0*/  FENCE.VIEW.ASYNC.S ;  /* 0x00000000000073c6 */ /* 0x000e240000000000 */
[----:B0-----:R0:W1:Y:S01]  /*06e0*/  @!UP0 SYNCS.EXCH.64 URZ, [UR6+0x60], UR4 ;  /* 0x00006004063f85b2 */ /* 0x0010620008000100 */
[----:B------:R-:W-:-:S02]  /*06f0*/  ISETP.NE.AND P4, PT, R2, R23, PT ;  /* 0x000000170200720c */ /* 0x000fc40003f85270 */
[----:B------:R-:W-:Y:S02]  /*0700*/  SEL R19, RZ, 0x1, !P1 ;  /* 0x00000001ff137807 */ /* 0x000fe40004800000 */
[----:B------:R-:W-:Y:S02]  /*0710*/  ISETP.EQ.OR P4, PT, R3, RZ, !P4 ;  /* 0x000000ff0300720c */ /* 0x000fe40006782670 */
[----:B------:R-:W-:Y:S02]  /*0720*/  SEL R19, R19, 0x2, P5 ;  /* 0x0000000213137807 */ /* 0x000fe40002800000 */
[----:B------:R-:W-:-:S04]  /*0730*/  PLOP3.LUT P0, PT, P0, P4, PT, 0x80, 0x0 ;  /* 0x000000000000781c */ /* 0x000fc80000709070 */
[----:B------:R-:W-:Y:S01]  /*0740*/  P2R R157, PR, RZ, 0x1 ;  /* 0x00000001ff9d7803 */ /* 0x000fe20000000000 */
[----:B------:R0:W2:Y:S01]  /*0750*/  @!UP1 SYNCS.EXCH.64 URZ, [UR6+0x68], UR4 ;  /* 0x00006804063f95b2 */ /* 0x0000a20008000100 */
[----:B------:R-:W-:Y:S01]  /*0760*/  NOP ;  /* 0x0000000000007918 */ /* 0x000fe20000000000 */
[----:B------:R-:W-:Y:S06]  /*0770*/  @!P3 BRA `(.L_x_3) ;  /* 0x000000000008b947 */ /* 0x000fec0003800000 */
[----:B-12---:R-:W-:Y:S01]  /*0780*/  UCGABAR_ARV ;  /* 0x00000000000079c7 */ /* 0x006fe20008000000 */
[----:B------:R-:W-:Y:S05]  /*0790*/  BRA `(.L_x_4) ;  /* 0x0000000000047947 */ /* 0x000fea0003800000 */
.L_x_3:
[----:B-12---:R-:W-:Y:S01]  /*07a0*/  NOP ;  /* 0x0000000000007918 */ /* 0x006fe20000000000 */
.L_x_4:
[----:B------:R-:W1:Y:S01]  /*07b0*/  LDC R2, c[0x0][0x65c] ;  /* 0x00019700ff027b82 */ /* 0x000e620000000800 */
[----:B------:R-:W-:Y:S02]  /*07c0*/  IMAD.U32 R6, RZ, RZ, UR8 ;  /* 0x00000008ff067e24 */ /* 0x000fe4000f8e00ff */
[----:B------:R-:W-:Y:S01]  /*07d0*/  IMAD.MOV.U32 R7, RZ, RZ, RZ ;  /* 0x000000ffff077224 */ /* 0x000fe200078e00ff */
[----:B-1----:R-:W-:-:S04]  /*07e0*/  ISETP.NE.AND P1, PT, R2, 0x1, PT ;  /* 0x000000010200780c */ /* 0x002fc80003f25270 */
[----:B------:R-:W-:-:S09]  /*07f0*/  P2R R5, PR, RZ, 0x2 ;  /* 0x00000002ff057803 */ /* 0x000fd20000000000 */
[----:B------:R-:W1:Y:S01]  /*0800*/  @P1 LDC R17, c[0x0][0x10] ;  /* 0x00000400ff111b82 */ /* 0x000e620000000800 */
[----:B------:R-:W-:Y:S02]  /*0810*/  @P1 IMAD.MOV.U32 R5, RZ, RZ, RZ ;  /* 0x000000ffff051224 */ /* 0x000fe400078e00ff */
[----:B------:R-:W-:-:S05]  /*0820*/  @P1 IMAD.MOV.U32 R13, RZ, RZ, RZ ;  /* 0x000000ffff0d1224 */ /* 0x000fca00078e00ff */
[----:B------:R-:W2:Y:S01]  /*0830*/  @!P1 LDC R11, c[0x0][0xc] ;  /* 0x00000300ff0b9b82 */ /* 0x000ea20000000800 */
[----:B-1----:R-:W-:-:S04]  /*0840*/  @P1 IMAD.WIDE.U32 R16, R17, UR8, R4 ;  /* 0x0000000811101c25 */ /* 0x002fc8000f8e0004 */
[----:B------:R-:W-:Y:S02]  /*0850*/  @P1 IMAD.IADD R17, R17, 0x1, R13 ;  /* 0x0000000111111824 */ /* 0x000fe400078e020d */
[----:B--2---:R-:W-:-:S04]  /*0860*/  @!P1 IMAD.WIDE.U32 R6, R4, R11, R6 ;  /* 0x0000000b04069225 */ /* 0x004fc800078e0006 */
[----:B------:R-:W-:Y:S02]  /*0870*/  @!P1 IMAD.MOV.U32 R16, RZ, RZ, R6 ;  /* 0x000000ffff109224 */ /* 0x000fe400078e0006 */
[----:B------:R-:W-:Y:S01]  /*0880*/  @!P1 IMAD.MOV.U32 R17, RZ, RZ, R7 ;  /* 0x000000ffff119224 */ /* 0x000fe200078e0007 */
[----:B------:R-:W-:Y:S06]  /*0890*/  @!P3 BRA `(.L_x_5) ;  /* 0x00000000000cb947 */ /* 0x000fec0003800000 */
[----:B------:R-:W-:Y:S01]  /*08a0*/  UCGABAR_WAIT ;  /* 0x0000000000007dc7 */ /* 0x000fe20008000000 */
[----:B------:R-:W-:Y:S01]  /*08b0*/  CCTL.IVALL ;  /* 0x00000000ff00798f */ /* 0x000fe20002000000 */
[----:B------:R-:W-:Y:S05]  /*08c0*/  BRA `(.L_x_6) ;  /* 0x0000000000047947 */ /* 0x000fea0003800000 */
.L_x_5:
[----:B------:R-:W-:Y:S06]  /*08d0*/  BAR.SYNC.DEFER_BLOCKING 0x0 ;  /* 0x0000000000007b1d */ /* 0x000fec0000010000 */
.L_x_6:
[----:B------:R-:W-:Y:S05]  /*08e0*/  @!P2 BRA `(.L_x_7) ;  /* 0x000000800050a947 */ /* 0x000fea0003800000 */
[----:B------:R-:W-:-:S13]  /*08f0*/  ISETP.GT.U32.AND P0, PT, R8, 0x1, PT ;  /* 0x000000010800780c */ /* 0x000fda0003f04070 */
[----:B0-----:R-:W-:Y:S05]  /*0900*/  @P0 EXIT ;  /* 0x000000000000094d */ /* 0x001fea0003800000 */
[----:B------:R-:W-:Y:S01]  /*0910*/  ULDC.64 UR4, c[0x0][0x650] ;  /* 0x0001940000047ab9 */ /* 0x000fe20000000a00 */
[----:B------:R-:W-:Y:S01]  /*0920*/  PRMT R0, RZ, 0x7610, R0 ;  /* 0x00007610ff007816 */ /* 0x000fe20000000000 */
[----:B------:R-:W-:Y:S01]  /*0930*/  IMAD.MOV.U32 R153, RZ, RZ, -0x1 ;  /* 0xffffffffff997424 */ /* 0x000fe200078e00ff */
[----:B------:R-:W-:Y:S01]  /*0940*/  ISETP.GE.U32.AND P0, PT, R16, UR4, PT ;  /* 0x0000000410007c0c */ /* 0x000fe2000bf06070 */
[----:B------:R-:W-:Y:S02]  /*0950*/  IMAD.MOV.U32 R152, RZ, RZ, -0x1 ;  /* 0xffffffffff987424 */ /* 0x000fe400078e00ff */
[----:B------:R-:W-:Y:S01]  /*0960*/  IMAD.MOV.U32 R22, RZ, RZ, -0x1 ;  /* 0xffffffffff167424 */ /* 0x000fe200078e00ff */
[----:B------:R-:W-:-:S13]  /*0970*/  ISETP.GE.U32.AND.EX P0, PT, R17, UR5, PT, P0 ;  /* 0x0000000511007c0c */ /* 0x000fda000bf06100 */
[----:B------:R-:W-:Y:S05]  /*0980*/  @P0 BRA `(.L_x_8) ;  /* 0x00000004002c0947 */ /* 0x000fea0003800000 */
[----:B------:R-:W0:Y:S01]  /*0990*/  LDC.64 R20, c[0x0][0x628] ;  /* 0x00018a00ff147b82 */ /* 0x000e220000000a00 */
[----:B------:R-:W-:Y:S02]  /*09a0*/  IMAD.MOV.U32 R6, RZ, RZ, R16 ;  /* 0x000000ffff067224 */ /* 0x000fe400078e0010 */
[----:B------:R-:W-:-:S05]  /*09b0*/  IMAD.MOV.U32 R7, RZ, RZ, R17 ;  /* 0x000000ffff077224 */ /* 0x000fca00078e0011 */
[----:B------:R-:W1:Y:S08]  /*09c0*/  LDC R0, c[0x0][0x630] ;  /* 0x00018c00ff007b82 */ /* 0x000e700000000800 */
[----:B------:R-:W2:Y:S01]  /*09d0*/  LDC.64 R24, c[0x0][0x620] ;  /* 0x00018800ff187b82 */ /* 0x000ea20000000a00 */
[----:B0-----:R-:W-:-:S04]  /*09e0*/  ISETP.NE.U32.AND P0, PT, R20, RZ, PT ;  /* 0x000000ff1400720c */ /* 0x001fc80003f05070 */
[----:B------:R-:W-:-:S13]  /*09f0*/  ISETP.NE.AND.EX P0, PT, R21, RZ, PT, P0 ;  /* 0x000000ff1500720c */ /* 0x000fda0003f05300 */
[----:B-12---:R-:W-:Y:S05]  /*0a00*/  @!P0 BRA `(.L_x_9) ;  /* 0x0000000000288947 */ /* 0x006fea0003800000 */
[----:B------:R-:W0:Y:S02]  /*0a10*/  LDC R13, c[0x0][0x634] ;  /* 0x00018d00ff0d7b82 */ /* 0x000e240000000800 */
[----:B0-----:R-:W-:-:S05]  /*0a20*/  IADD3 R13, P0, R16, R13, RZ ;  /* 0x0000000d100d7210 */ /* 0x001fca0007f1e0ff */
[----:B------:R-:W-:-:S04]  /*0a30*/  IMAD.X R15, RZ, RZ, R17, P0 ;  /* 0x000000ffff0f7224 */ /* 0x000fc800000e0611 */
[----:B------:R-:W-:-:S04]  /*0a40*/  IMAD.WIDE.U32 R6, R15, R20, RZ ;  /* 0x000000140f067225 */ /* 0x000fc800078e00ff */
[----:B------:R-:W-:-:S04]  /*0a50*/  IMAD.WIDE.U32 R10, P0, R13, R21, R6 ;  /* 0x000000150d0a7225 */ /* 0x000fc80007800006 */
[----:B------:R-:W-:-:S04]  /*0a60*/  IMAD.WIDE.U32 R6, R13, R20, RZ ;  /* 0x000000140d067225 */ /* 0x000fc800078e00ff */
[----:B------:R-:W-:Y:S01]  /*0a70*/  IMAD.X R13, RZ, RZ, RZ, P0 ;  /* 0x000000ffff0d7224 */ /* 0x000fe200000e06ff */
[----:B------:R-:W-:Y:S01]  /*0a80*/  IADD3 RZ, P0, R7, R10, RZ ;  /* 0x0000000a07ff7210 */ /* 0x000fe20007f1e0ff */
[----:B------:R-:W-:-:S04]  /*0a90*/  IMAD.MOV.U32 R12, RZ, RZ, R11 ;  /* 0x000000ffff0c7224 */ /* 0x000fc800078e000b */
[----:B------:R-:W-:-:S08]  /*0aa0*/  IMAD.WIDE.U32.X R6, R15, R21, R12, P0 ;  /* 0x000000150f067225 */ /* 0x000fd000000e040c */
.L_x_9:
[----:B------:R-:W0:Y:S01]  /*0ab0*/  LDC.64 R20, c[0x0][0x640] ;  /* 0x00019000ff147b82 */ /* 0x000e220000000a00 */
[--C-:B------:R-:W-:Y:S01]  /*0ac0*/  SHF.R.U64 R27, R6, R0, R7.reuse ;  /* 0x00000000061b7219 */ /* 0x100fe20000001207 */
[----:B------:R-:W-:Y:S01]  /*0ad0*/  IMAD R28, R9, R14, R4 ;  /* 0x0000000e091c7224 */ /* 0x000fe200078e0204 */
[----:B------:R-:W-:Y:S02]  /*0ae0*/  SHF.R.U32.HI R0, RZ, R0, R7 ;  /* 0x00000000ff007219 */ /* 0x000fe40000011607 */
[----:B------:R-:W-:-:S03]  /*0af0*/  IADD3 R5, P0, RZ, -R27, RZ ;  /* 0x8000001bff057210 */ /* 0x000fc60007f1e0ff */
[----:B------:R-:W1:Y:S02]  /*0b00*/  LDC R8, c[0x0][0x618] ;  /* 0x00018600ff087b82 */ /* 0x000e640000000800 */
[----:B------:R-:W-:-:S04]  /*0b10*/  IMAD.X R7, RZ, RZ, ~R0, P0 ;  /* 0x000000ffff077224 */ /* 0x000fc800000e0e00 */
[-C--:B------:R-:W-:Y:S02]  /*0b20*/  IMAD R0, R7, R24.reuse, RZ ;  /* 0x0000001807007224 */ /* 0x080fe400078e02ff */
[----:B------:R-:W2:Y:S01]  /*0b30*/  LDC R11, c[0x0][0x608] ;  /* 0x00018200ff0b7b82 */ /* 0x000ea20000000800 */
[----:B------:R-:W-:-:S04]  /*0b40*/  IMAD.WIDE.U32 R6, R5, R24, R16 ;  /* 0x0000001805067225 */ /* 0x000fc800078e0010 */
[----:B------:R-:W-:Y:S02]  /*0b50*/  IMAD R5, R5, R25, R0 ;  /* 0x0000001905057224 */ /* 0x000fe400078e0200 */
[----:B------:R-:W-:Y:S01]  /*0b60*/  IMAD.MOV.U32 R25, RZ, RZ, 0x1 ;  /* 0x00000001ff197424 */ /* 0x000fe200078e00ff */
[----:B------:R-:W3:Y:S01]  /*0b70*/  LDC R12, c[0x0][0x658] ;  /* 0x00019600ff0c7b82 */ /* 0x000ee20000000800 */
[----:B0-----:R-:W-:Y:S01]  /*0b80*/  ISETP.NE.U32.AND P0, PT, R20, RZ, PT ;  /* 0x000000ff1400720c */ /* 0x001fe20003f05070 */
[----:B------:R-:W-:Y:S02]  /*0b90*/  IMAD.IADD R5, R7, 0x1, R5 ;  /* 0x0000000107057824 */ /* 0x000fe400078e0205 */
[----:B------:R-:W-:Y:S01]  /*0ba0*/  IMAD.MOV.U32 R7, RZ, RZ, -0x1 ;  /* 0xffffffffff077424 */ /* 0x000fe200078e00ff */
[----:B------:R-:W-:-:S03]  /*0bb0*/  ISETP.NE.AND.EX P0, PT, R21, RZ, PT, P0 ;  /* 0x000000ff1500720c */ /* 0x000fc60003f05300 */
[----:B------:R-:W0:Y:S01]  /*0bc0*/  LDC R15, c[0x0][0x600] ;  /* 0x00018000ff0f7b82 */ /* 0x000e220000000800 */
[-CC-:B-1----:R-:W-:Y:S02]  /*0bd0*/  SHF.R.U64 R13, R6, R8.reuse, R5.reuse ;  /* 0x00000008060d7219 */ /* 0x182fe40000001205 */
[----:B------:R-:W-:-:S05]  /*0be0*/  SHF.R.U32.HI R0, RZ, R8, R5 ;  /* 0x00000008ff007219 */ /* 0x000fca0000011605 */
[----:B------:R-:W1:Y:S01]  /*0bf0*/  LDC R22, c[0x0][0x648] ;  /* 0x00019200ff167b82 */ /* 0x000e620000000800 */
[-CC-:B--2---:R-:W-:Y:S02]  /*0c00*/  SHF.R.U64 R29, R13, R11.reuse, R0.reuse ;  /* 0x0000000b0d1d7219 */ /* 0x184fe40000001200 */
[----:B------:R-:W-:-:S05]  /*0c10*/  SHF.R.U32.HI R5, RZ, R11, R0 ;  /* 0x0000000bff057219 */ /* 0x000fca0000011600 */
[----:B------:R-:W2:Y:S01]  /*0c20*/  LDC R24, c[0x0][0x638] ;  /* 0x00018e00ff187b82 */ /* 0x000ea20000000800 */
[-CC-:B---3--:R-:W-:Y:S02]  /*0c30*/  SHF.R.U64 R14, R29, R12.reuse, R5.reuse ;  /* 0x0000000c1d0e7219 */ /* 0x188fe40000001205 */
[-C--:B------:R-:W-:Y:S02]  /*0c40*/  SHF.L.U32 R0, R7, R12.reuse, RZ ;  /* 0x0000000c07007219 */ /* 0x080fe400000006ff */
[----:B------:R-:W-:Y:S01]  /*0c50*/  SHF.R.U32.HI R5, RZ, R12, R5 ;  /* 0x0000000cff057219 */ /* 0x000fe20000011605 */
[----:B------:R-:W-:Y:S01]  /*0c60*/  IMAD.MOV.U32 R4, RZ, RZ, R14 ;  /* 0x000000ffff047224 */ /* 0x000fe200078e000e */
[----:B------:R-:W-:Y:S01]  /*0c70*/  LOP3.LUT R10, RZ, R0, RZ, 0x33, !PT ;  /* 0x00000000ff0a7212 */ /* 0x000fe200078e33ff */
[----:B------:R-:W3:Y:S01]  /*0c80*/  LDC R26, c[0x0][0x610] ;  /* 0x00018400ff1a7b82 */ /* 0x000ee20000000800 */
[----:B------:R-:W-:Y:S05]  /*0c90*/  @!P0 BRA `(.L_x_10) ;  /* 0x0000000000288947 */ /* 0x000fea0003800000 */
[----:B------:R-:W4:Y:S02]  /*0ca0*/  LDC R9, c[0x0][0x64c] ;  /* 0x00019300ff097b82 */ /* 0x000f240000000800 */
[----:B----4-:R-:W-:-:S05]  /*0cb0*/  IADD3 R9, P0, R14, R9, RZ ;  /* 0x000000090e097210 */ /* 0x010fca0007f1e0ff */
        /* <DEDUP_REMOVED lines=8> */
.L_x_10:
[----:B-1----:R-:W-:Y:S01]  /*0d40*/  SHF.R.U64 R4, R4, R22, R5 ;  /* 0x0000001604047219 */ /* 0x002fe20000001205 */
[----:B0-----:R-:W-:Y:S01]  /*0d50*/  VIADD R6, R15, 0xffffffff ;  /* 0xffffffff0f067836 */ /* 0x001fe20000000000 */
[----:B------:R-:W-:Y:S01]  /*0d60*/  SHF.L.U32 R0, R25, R12, RZ ;  /* 0x0000000c19007219 */ /* 0x000fe200000006ff */
[----:B------:R-:W-:Y:S01]  /*0d70*/  IMAD.MOV.U32 R22, RZ, RZ, R27 ;  /* 0x000000ffff167224 */ /* 0x000fe200078e001b */
[----:B------:R-:W-:Y:S01]  /*0d80*/  LOP3.LUT R5, R29, R10, RZ, 0xc0, !PT ;  /* 0x0000000a1d057212 */ /* 0x000fe200078ec0ff */
[----:B------:R-:W-:Y:S01]  /*0d90*/  IMAD.MOV R7, RZ, RZ, -R4 ;  /* 0x000000ffff077224 */ /* 0x000fe200078e0a04 */
[----:B------:R-:W-:Y:S02]  /*0da0*/  SEL R3, R3, R28, !P1 ;  /* 0x0000001c03037207 */ /* 0x000fe40004800000 */
[----:B------:R-:W-:Y:S01]  /*0db0*/  LOP3.LUT R6, R13, R6, RZ, 0xc0, !PT ;  /* 0x000000060d067212 */ /* 0x000fe200078ec0ff */
[----:B------:R-:W-:Y:S02]  /*0dc0*/  IMAD R4, R0, R4, R5 ;  /* 0x0000000400047224 */ /* 0x000fe400078e0205 */
[----:B--2---:R-:W-:-:S02]  /*0dd0*/  IMAD R0, R7, R24, R14 ;  /* 0x0000001807007224 */ /* 0x004fc400078e020e */
[----:B---3--:R-:W-:Y:S02]  /*0de0*/  IMAD R3, R4, R26, R3 ;  /* 0x0000001a04037224 */ /* 0x008fe400078e0203 */
[----:B------:R-:W-:Y:S02]  /*0df0*/  IMAD.MOV.U32 R5, RZ, RZ, 0x1 ;  /* 0x00000001ff057424 */ /* 0x000fe400078e00ff */
[----:B------:R-:W-:-:S03]  /*0e00*/  IMAD R4, R0, R15, R6 ;  /* 0x0000000f00047224 */ /* 0x000fc600078e0206 */
[----:B------:R-:W-:Y:S02]  /*0e10*/  PRMT R0, R5, 0x7610, R0 ;  /* 0x0000761005007816 */ /* 0x000fe40000000000 */
[----:B------:R-:W-:Y:S02]  /*0e20*/  SEL R152, R4, R3, !P1 ;  /* 0x0000000304987207 */ /* 0x000fe40004800000 */
[----:B------:R-:W-:-:S07]  /*0e30*/  SEL R153, R3, R4, !P1 ;  /* 0x0000000403997207 */ /* 0x000fce0004800000 */
.L_x_8:
[----:B------:R-:W-:-:S08]  /*0e40*/  NOP ;  /* 0x0000000000007918 */ /* 0x000fd00000000000 */
[----:B------:R-:W0:Y:S02]  /*0e50*/  USETMAXREG.TRY_ALLOC.CTAPOOL UP0, 0xe8 ;  /* 0x000000e8000079c8 */ /* 0x000e240008000600 */
[----:B0-----:R-:W-:-:S13]  /*0e60*/  PLOP3.LUT P0, PT, PT, PT, UP0, 0x80, 0x0 ;  /* 0x000000000000781c */ /* 0x001fda0003f0f008 */
[----:B------:R-:W-:Y:S05]  /*0e70*/  @!P0 BRA `(.L_x_8) ;  /* 0xfffffffc00f08947 */ /* 0x000fea000383ffff */
[----:B------:R-:W-:Y:S01]  /*0e80*/  ULDC.64 UR4, c[0x0][0x598] ;  /* 0x0001660000047ab9 */ /* 0x000fe20000000a00 */
[----:B------:R-:W-:Y:S01]  /*0e90*/  ULDC.64 UR36, c[0x0][0x208] ;  /* 0x0000820000247ab9 */ /* 0x000fe20000000a00 */
[----:B------:R-:W-:-:S04]  /*0ea0*/  ISETP.NE.U32.AND P0, PT, RZ, UR4, PT ;  /* 0x00000004ff007c0c */ /* 0x000fc8000bf05070 */
[----:B------:R-:W-:-:S13]  /*0eb0*/  ISETP.NE.AND.EX P0, PT, RZ, UR5, PT, P0 ;  /* 0x00000005ff007c0c */ /* 0x000fda000bf05300 */
[----:B------:R-:W-:Y:S05]  /*0ec0*/  @!P0 BRA `(.L_x_11) ;  /* 0x00000000001c8947 */ /* 0x000fea0003800000 */
[----:B------:R-:W0:Y:S02]  /*0ed0*/  LDC.64 R4, c[0x0][0x598] ;  /* 0x00016600ff047b82 */ /* 0x000e240000000a00 */
[----:B0-----:R-:W2:Y:S02]  /*0ee0*/  LDG.E.64 R4, desc[UR36][R4.64] ;  /* 0x0000002404047981 */ /* 0x001ea4000c1e1b00 */
[----:B--2---:R-:W-:-:S04]  /*0ef0*/  ISETP.NE.U32.AND P0, PT, R4, RZ, PT ;  /* 0x000000ff0400720c */ /* 0x004fc80003f05070 */
[----:B------:R-:W-:-:S13]  /*0f00*/  ISETP.NE.AND.EX P0, PT, R5, RZ, PT, P0 ;  /* 0x000000ff0500720c */ /* 0x000fda0003f05300 */
[----:B------:R-:W-:Y:S05]  /*0f10*/  @!P0 BRA `(.L_x_11) ;  /* 0x0000000000088947 */ /* 0x000fea0003800000 */
[----:B------:R0:W5:Y:S01]  /*0f20*/  LD.E R154, desc[UR36][R4.64] ;  /* 0x00000024049a7980 */ /* 0x000162000c101900 */
[----:B------:R-:W-:Y:S05]  /*0f30*/  BRA `(.L_x_12) ;  /* 0x0000000000247947 */ /* 0x000fea0003800000 */
.L_x_11:
[----:B------:R-:W-:Y:S02]  /*0f40*/  ULDC.64 UR4, c[0x0][0x588] ;  /* 0x0001620000047ab9 */ /* 0x000fe40000000a00 */
[----:B------:R-:W-:-:S04]  /*0f50*/  ISETP.NE.U32.AND P0, PT, RZ, UR4, PT ;  /* 0x00000004ff007c0c */ /* 0x000fc8000bf05070 */
[----:B------:R-:W-:-:S13]  /*0f60*/  ISETP.NE.AND.EX P0, PT, RZ, UR5, PT, P0 ;  /* 0x00000005ff007c0c */ /* 0x000fda000bf05300 */
[----:B------:R-:W-:Y:S05]  /*0f70*/  @!P0 BRA `(.L_x_13) ;  /* 0x00000000000c8947 */ /* 0x000fea0003800000 */
[----:B------:R-:W0:Y:S02]  /*0f80*/  LDC.64 R154, c[0x0][0x588] ;  /* 0x00016200ff9a7b82 */ /* 0x000e240000000a00 */
[----:B0-----:R1:W5:Y:S01]  /*0f90*/  LDG.E R154, desc[UR36][R154.64] ;  /* 0x000000249a9a7981 */ /* 0x001362000c1e1900 */
[----:B------:R-:W-:Y:S05]  /*0fa0*/  BRA `(.L_x_12) ;  /* 0x0000000000087947 */ /* 0x000fea0003800000 */
.L_x_13:
[----:B------:R-:W-:Y:S02]  /*0fb0*/  ULDC UR4, c[0x0][0x580] ;  /* 0x0001600000047ab9 */ /* 0x000fe40000000800 */
[----:B------:R-:W-:-:S07]  /*0fc0*/  IMAD.U32 R154, RZ, RZ, UR4 ;  /* 0x00000004ff9a7e24 */ /* 0x000fce000f8e00ff */
.L_x_12:
[----:B------:R-:W-:Y:S02]  /*0fd0*/  ULDC.64 UR4, c[0x0][0x5a0] ;  /* 0x0001680000047ab9 */ /* 0x000fe40000000a00 */
[----:B------:R-:W-:-:S04]  /*0fe0*/  ISETP.NE.U32.AND P0, PT, RZ, UR4, PT ;  /* 0x00000004ff007c0c */ /* 0x000fc8000bf05070 */
[----:B------:R-:W-:-:S13]  /*0ff0*/  ISETP.NE.AND.EX P0, PT, RZ, UR5, PT, P0 ;  /* 0x00000005ff007c0c */ /* 0x000fda000bf05300 */
[----:B------:R-:W-:Y:S05]  /*1000*/  @!P0 BRA `(.L_x_14) ;  /* 0x00000000001c8947 */ /* 0x000fea0003800000 */
[----:B0-----:R-:W0:Y:S02]  /*1010*/  LDC.64 R4, c[0x0][0x5a0] ;  /* 0x00016800ff047b82 */ /* 0x001e240000000a00 */
[----:B0-----:R-:W2:Y:S02]  /*1020*/  LDG.E.64 R4, desc[UR36][R4.64] ;  /* 0x0000002404047981 */ /* 0x001ea4000c1e1b00 */
[----:B--2---:R-:W-:-:S04]  /*1030*/  ISETP.NE.U32.AND P0, PT, R4, RZ, PT ;  /* 0x000000ff0400720c */ /* 0x004fc80003f05070 */
[----:B------:R-:W-:-:S13]  /*1040*/  ISETP.NE.AND.EX P0, PT, R5, RZ, PT, P0 ;  /* 0x000000ff0500720c */ /* 0x000fda0003f05300 */
[----:B------:R-:W-:Y:S05]  /*1050*/  @!P0 BRA `(.L_x_14) ;  /* 0x0000000000088947 */ /* 0x000fea0003800000 */
[----:B-1----:R0:W5:Y:S01]  /*1060*/  LD.E R155, desc[UR36][R4.64] ;  /* 0x00000024049b7980 */ /* 0x002162000c101900 */
[----:B------:R-:W-:Y:S05]  /*1070*/  BRA `(.L_x_15) ;  /* 0x0000000000247947 */ /* 0x000fea0003800000 */
.L_x_14:
[----:B------:R-:W-:Y:S02]  /*1080*/  ULDC.64 UR4, c[0x0][0x590] ;  /* 0x0001640000047ab9 */ /* 0x000fe40000000a00 */
[----:B------:R-:W-:-:S04]  /*1090*/  ISETP.NE.U32.AND P0, PT, RZ, UR4, PT ;  /* 0x00000004ff007c0c */ /* 0x000fc8000bf05070 */
[----:B------:R-:W-:-:S13]  /*10a0*/  ISETP.NE.AND.EX P0, PT, RZ, UR5, PT, P0 ;  /* 0x00000005ff007c0c */ /* 0x000fda000bf05300 */
[----:B------:R-:W-:Y:S05]  /*10b0*/  @!P0 BRA `(.L_x_16) ;  /* 0x00000000000c8947 */ /* 0x000fea0003800000 */
[----:B0-----:R-:W1:Y:S02]  /*10c0*/  LDC.64 R4, c[0x0][0x590] ;  /* 0x00016400ff047b82 */ /* 0x001e640000000a00 */
[----:B-1----:R1:W5:Y:S01]  /*10d0*/  LDG.E R155, desc[UR36][R4.64] ;  /* 0x00000024049b7981 */ /* 0x002362000c1e1900 */
[----:B------:R-:W-:Y:S05]  /*10e0*/  BRA `(.L_x_15) ;  /* 0x0000000000087947 */ /* 0x000fea0003800000 */
.L_x_16:
[----:B------:R-:W-:Y:S02]  /*10f0*/  ULDC UR4, c[0x0][0x584] ;  /* 0x0001610000047ab9 */ /* 0x000fe40000000800 */
[----:B-1----:R-:W-:-:S07]  /*1100*/  IMAD.U32 R155, RZ, RZ, UR4 ;  /* 0x00000004ff9b7e24 */ /* 0x002fce000f8e00ff */
.L_x_15:
[----:B------:R-:W-:-:S13]  /*1110*/  LOP3.LUT P0, RZ, R0, 0xff, RZ, 0xc0, !PT ;  /* 0x000000ff00ff7812 */ /* 0x000fda000780c0ff */
[----:B------:R-:W-:Y:S05]  /*1120*/  @!P0 EXIT ;  /* 0x000000000000894d */ /* 0x000fea0003800000 */
[----:B------:R-:W-:Y:S01]  /*1130*/  ULDC UR4, c[0x0][0x28c] ;  /* 0x0000a30000047ab9 */ /* 0x000fe20000000800 */
[----:B------:R-:W-:Y:S01]  /*1140*/  UMOV UR38, URZ ;  /* 0x0000003f00267c82 */ /* 0x000fe20008000000 */
[----:B------:R-:W-:Y:S01]  /*1150*/  UIADD3 UR4, UR4, 0x3f, URZ ;  /* 0x0000003f04047890 */ /* 0x000fe2000fffe03f */
[----:B------:R-:W-:-:S03]  /*1160*/  UMOV UR39, URZ ;  /* 0x0000003f00277c82 */ /* 0x000fc60008000000 */
[----:B------:R-:W-:-:S04]  /*1170*/  USHF.R.S32.HI UR5, URZ, 0x1f, UR4 ;  /* 0x0000001f3f057899 */ /* 0x000fc80008011404 */
[----:B------:R-:W-:-:S04]  /*1180*/  ULEA.HI UR5, UR5, UR4, URZ, 0x6 ;  /* 0x0000000405057291 */ /* 0x000fc8000f8f303f */
[----:B------:R-:W-:-:S12]  /*1190*/  USHF.R.S32.HI UR40, URZ, 0x6, UR5 ;  /* 0x000000063f287899 */ /* 0x000fd80008011405 */
.L_x_296:
[----:B------:R-:W-:Y:S01]  /*11a0*/  LOP3.LUT R0, R18, 0x80, RZ, 0xc0, !PT ;  /* 0x0000008012007812 */ /* 0x000fe200078ec0ff */
[----:B------:R-:W2:Y:S01]  /*11b0*/  S2UR UR7, SR_CgaCtaId ;  /* 0x00000000000779c3 */ /* 0x000ea20000008800 */
[----:B------:R-:W-:Y:S02]  /*11c0*/  UMOV UR6, 0x400 ;  /* 0x0000040000067882 */ /* 0x000fe40000000000 */
[----:B------:R-:W-:-:S06]  /*11d0*/  SHF.R.U32.HI R0, RZ, 0x7, R0 ;  /* 0x00000007ff007819 */ /* 0x000fcc0000011600 */
[----:B---3--:R-:W3:Y:S01]  /*11e0*/  SHFL.IDX PT, R0, R0, RZ, 0x1f ;  /* 0x00001fff00007589 */ /* 0x008ee200000e0000 */
[----:B--2---:R-:W-:Y:S01]  /*11f0*/  ULEA UR6, UR7, UR6, 0x18 ;  /* 0x0000000607067291 */ /* 0x004fe2000f8ec03f */
[----:B---3--:R-:W-:-:S13]  /*1200*/  R2UR UR4, R0 ;  /* 0x00000000000472ca */ /* 0x008fda00000e0000 */
[----:B------:R-:W-:-:S04]  /*1210*/  ULEA.HI UR5, UR4, UR4, URZ, 0x1 ;  /* 0x0000000404057291 */ /* 0x000fc8000f8f083f */
[----:B------:R-:W-:-:S04]  /*1220*/  ULOP3.LUT UR5, UR5, 0xffffe, URZ, 0xc0, !UPT ;  /* 0x000ffffe05057892 */ /* 0x000fc8000f8ec03f */
[----:B------:R-:W-:-:S03]  /*1230*/  UIADD3 UR5, UR4, -UR5, URZ ;  /* 0x8000000504057290 */ /* 0x000fc6000fffe03f */
[----:B------:R-:W-:Y:S01]  /*1240*/  ULDC UR4, c[0x0][0x28c] ;  /* 0x0000a30000047ab9 */ /* 0x000fe20000000800 */
[----:B------:R-:W-:Y:S01]  /*1250*/  ULEA UR5, UR5, UR6, 0xc ;  /* 0x0000000605057291 */ /* 0x000fe2000f8e603f */
[----:B------:R-:W-:-:S03]  /*1260*/  ISETP.LT.AND P0, PT, RZ, UR4, PT ;  /* 0x00000004ff007c0c */ /* 0x000fc6000bf01270 */
[----:B------:R-:W-:-:S04]  /*1270*/  UIADD3 UR5, UR5, 0x100, URZ ;  /* 0x0000010005057890 */ /* 0x000fc8000fffe03f */
[----:B------:R-:W-:-:S04]  /*1280*/  USHF.R.U32.HI UR5, URZ, 0x4, UR5 ;  /* 0x000000043f057899 */ /* 0x000fc80008011605 */
[----:B------:R-:W-:-:S04]  /*1290*/  ULOP3.LUT UR5, UR5, 0x3fff, URZ, 0xc0, !UPT ;  /* 0x00003fff05057892 */ /* 0x000fc8000f8ec03f */
[----:B------:R-:W-:Y:S01]  /*12a0*/  ULOP3.LUT UR41, UR5, 0x10000, URZ, 0xfc, !UPT ;  /* 0x0001000005297892 */ /* 0x000fe2000f8efc3f */
[----:B0---4-:R-:W-:Y:S11]  /*12b0*/  @P0 BRA `(.L_x_17) ;  /* 0x0000000000400947 */ /* 0x011ff60003800000 */
[----:B------:R-:W-:Y:S01]  /*12c0*/  MOV R0, 0x0 ;  /* 0x0000000000007802 */ /* 0x000fe20000000f00 */
[----:B------:R-:W-:Y:S01]  /*12d0*/  ULDC.64 UR4, c[0x4][0x68] ;  /* 0x01001a0000047ab9 */ /* 0x000fe20000000a00 */
[----:B------:R-:W-:Y:S01]  /*12e0*/  ULDC.64 UR6, c[0x4][0x8] ;  /* 0x0100020000067ab9 */ /* 0x000fe20000000a00 */
[----:B01----:R-:W-:Y:S01]  /*12f0*/  IMAD.U32 R4, RZ, RZ, UR4 ;  /* 0x00000004ff047e24 */ /* 0x003fe2000f8e00ff */
[----:B------:R0:W1:Y:S01]  /*1300*/  LDC.64 R14, c[0x4][R0] ;  /* 0x01000000000e7b82 */ /* 0x0000620000000a00 */
[----:B------:R-:W-:Y:S01]  /*1310*/  IMAD.U32 R5, RZ, RZ, UR5 ;  /* 0x00000005ff057e24 */ /* 0x000fe2000f8e00ff */
[----:B------:R-:W-:Y:S01]  /*1320*/  ULDC.64 UR4, c[0x4][0x70] ;  /* 0x01001c0000047ab9 */ /* 0x000fe20000000a00 */
[----:B------:R-:W-:Y:S02]  /*1330*/  IMAD.U32 R10, RZ, RZ, UR6 ;  /* 0x00000006ff0a7e24 */ /* 0x000fe4000f8e00ff */
[----:B------:R-:W-:Y:S02]  /*1340*/  IMAD.U32 R6, RZ, RZ, UR4 ;  /* 0x00000004ff067e24 */ /* 0x000fe4000f8e00ff */
[----:B------:R-:W-:-:S02]  /*1350*/  IMAD.U32 R7, RZ, RZ, UR5 ;  /* 0x00000005ff077e24 */ /* 0x000fc4000f8e00ff */
[----:B------:R-:W-:Y:S02]  /*1360*/  IMAD.U32 R11, RZ, RZ, UR7 ;  /* 0x00000007ff0b7e24 */ /* 0x000fe4000f8e00ff */
[----:B------:R-:W-:Y:S02]  /*1370*/  IMAD.MOV.U32 R8, RZ, RZ, 0x1e1 ;  /* 0x000001e1ff087424 */ /* 0x000fe400078e00ff */
[----:B------:R-:W-:Y:S02]  /*1380*/  IMAD.MOV.U32 R12, RZ, RZ, 0x1 ;  /* 0x00000001ff0c7424 */ /* 0x000fe400078e00ff */
[----:B0-----:R-:W-:-:S07]  /*1390*/  IMAD.MOV.U32 R13, RZ, RZ, RZ ;  /* 0x000000ffff0d7224 */ /* 0x001fce00078e00ff */
[----:B------:R-:W-:-:S07]  /*13a0*/  LEPC R20, `(.L_x_17) ;  /* 0x000000001014794e */ /* 0x000fce0000000000 */
[----:B-1---5:R-:W-:Y:S05]  /*13b0*/  CALL.ABS.NOINC R14 ;  /* 0x000000000e007343 */ /* 0x022fea0003c00000 */
.L_x_17:
[----:B------:R-:W-:-:S04]  /*13c0*/  LOP3.LUT R0, R19, 0x1, RZ, 0xfc, !PT ;  /* 0x0000000113007812 */ /* 0x000fc800078efcff */
[----:B------:R-:W-:-:S13]  /*13d0*/  ISETP.NE.AND P0, PT, R0, 0x3, PT ;  /* 0x000000030000780c */ /* 0x000fda0003f05270 */
[----:B------:R-:W-:Y:S05]  /*13e0*/  @!P0 BRA `(.L_x_18) ;  /* 0x0000000000048947 */ /* 0x000fea0003800000 */
[----:B------:R-:W-:Y:S01]  /*13f0*/  BPT.TRAP 0x1 ;  /* 0x000000040000795c */ /* 0x000fe20000300000 */
.L_x_18:
[----:B------:R-:W2:Y:S01]  /*1400*/  S2UR UR5, SR_CgaCtaId ;  /* 0x00000000000579c3 */ /* 0x000ea20000008800 */
[----:B------:R-:W-:Y:S01]  /*1410*/  UMOV UR4, 0x400 ;  /* 0x0000040000047882 */ /* 0x000fe20000000000 */
[----:B------:R-:W-:Y:S02]  /*1420*/  IMAD.U32 R0, RZ, RZ, UR38 ;  /* 0x00000026ff007e24 */ /* 0x000fe4000f8e00ff */
[----:B------:R-:W-:-:S03]  /*1430*/  IMAD.U32 R3, RZ, RZ, UR39 ;  /* 0x00000027ff037e24 */ /* 0x000fc6000f8e00ff */
[----:B------:R-:W-:Y:S01]  /*1440*/  SHF.L.U32 R0, R0, 0x1f, RZ ;  /* 0x0000001f00007819 */ /* 0x000fe200000006ff */
[----:B--2---:R-:W-:-:S06]  /*1450*/  ULEA UR4, UR5, UR4, 0x18 ;  /* 0x0000000405047291 */ /* 0x004fcc000f8ec03f */
[----:B------:R-:W-:-:S04]  /*1460*/  IMAD.U32 R6, RZ, RZ, UR4 ;  /* 0x00000004ff067e24 */ /* 0x000fc8000f8e00ff */
[----:B------:R-:W-:-:S04]  /*1470*/  IMAD R3, R3, 0x8, R6 ;  /* 0x0000000803037824 */ /* 0x000fc800078e0206 */
[----:B------:R2:W3:Y:S01]  /*1480*/  SYNCS.PHASECHK.TRANS64.TRYWAIT P1, [R3+URZ], R0 ;  /* 0x00000000030075a7 */ /* 0x0004e2000802017f */
[----:B------:R-:W-:Y:S05]  /*1490*/  @!P0 BRA `(.L_x_19) ;  /* 0x0000000000048947 */ /* 0x000fea0003800000 */
[----:B------:R-:W-:Y:S01]  /*14a0*/  BPT.TRAP 0x1 ;  /* 0x000000040000795c */ /* 0x000fe20000300000 */
.L_x_19:
[----:B---3--:R-:W-:Y:S05]  /*14b0*/  @P1 BRA `(.L_x_20) ;  /* 0x0000000000081947 */ /* 0x008fea0003800000 */
[----:B------:R-:W3:Y:S02]  /*14c0*/  SYNCS.PHASECHK.TRANS64.TRYWAIT P1, [R3+URZ], R0 ;  /* 0x00000000030075a7 */ /* 0x000ee4000802017f */
[----:B---3--:R-:W-:Y:S05]  /*14d0*/  @!P1 BRA `(.L_x_21) ;  /* 0x0000008800e49947 */ /* 0x008fea0003800000 */
.L_x_20:
[----:B------:R-:W-:-:S04]  /*14e0*/  UISETP.LT.AND UP0, UPT, UR40, 0x1, UPT ;  /* 0x000000012800788c */ /* 0x000fc8000bf01270 */
[----:B------:R-:W-:-:S06]  /*14f0*/  USEL UR4, UR40, 0x1, UP0 ;  /* 0x0000000128047887 */ /* 0x000fcc0008000000 */
[----:B--23--:R-:W-:Y:S01]  /*1500*/  IMAD.U32 R0, RZ, RZ, UR4 ;  /* 0x00000004ff007e24 */ /* 0x00cfe2000f8e00ff */
[----:B------:R-:W-:Y:S05]  /*1510*/  WARPSYNC.ALL ;  /* 0x0000000000007948 */ /* 0x000fea0003800000 */
[----:B------:R-:W-:-:S04]  /*1520*/  IADD3 R0, -R0, UR40, RZ ;  /* 0x0000002800007c10 */ /* 0x000fc8000fffe1ff */
[----:B------:R-:W-:Y:S02]  /*1530*/  ISETP.GE.AND P1, PT, R0, 0x1, PT ;  /* 0x000000010000780c */ /* 0x000fe40003f26270 */
[----:B------:R-:W-:Y:S01]  /*1540*/  R2UR UR4, R6 ;  /* 0x00000000060472ca */ /* 0x000fe200000e0000 */
[----:B------:R-:W-:Y:S01]  /*1550*/  ULEA UR5, UR39, UR41, 0xa ;  /* 0x0000002927057291 */ /* 0x000fe2000f8e503f */
[----:B------:R-:W-:Y:S01]  /*1560*/  WARPGROUP.ARRIVE ;  /* 0x00000000000079c5 */ /* 0x000fe20000000000 */
[----:B------:R-:W-:Y:S01]  /*1570*/  UMOV UR9, 0x80000020 ;  /* 0x8000002000097882 */ /* 0x000fe20000000000 */
[----:B------:R-:W-:-:S04]  /*1580*/  UMOV UR11, 0x80000020 ;  /* 0x80000020000b7882 */ /* 0x000fc80000000000 */
[----:B------:R-:W-:-:S05]  /*1590*/  UMOV UR8, UR5 ;  /* 0x0000000500087c82 */ /* 0x000fca0008000000 */
[----:B------:R-:W-:-:S04]  /*15a0*/  UIADD3 UR4, UR4, 0x14100, URZ ;  /* 0x0001410004047890 */ /* 0x000fc8000fffe03f */
[----:B------:R-:W-:-:S04]  /*15b0*/  USHF.R.U32.HI UR4, URZ, 0x4, UR4 ;  /* 0x000000043f047899 */ /* 0x000fc80008011604 */
[----:B------:R-:W-:-:S04]  /*15c0*/  ULOP3.LUT UR4, UR4, 0x3fff, URZ, 0xc0, !UPT ;  /* 0x00003fff04047892 */ /* 0x000fc8000f8ec03f */
[----:B------:R-:W-:-:S04]  /*15d0*/  ULOP3.LUT UR4, UR4, 0x10000, URZ, 0xfc, !UPT ;  /* 0x0001000004047892 */ /* 0x000fc8000f8efc3f */
[----:B------:R-:W-:-:S07]  /*15e0*/  ULEA UR6, UR39, UR4, 0x9 ;  /* 0x0000000427067291 */ /* 0x000fce000f8e483f */
[----:B------:R-:W-:Y:S02]  /*15f0*/  UMOV UR10, UR6 ;  /* 0x00000006000a7c82 */ /* 0x000fe40008000000 */
[----:B------:R-:W-:Y:S01]  /*1600*/  IGMMA.64x128x32.S8.S8 R88, gdesc[UR8], RZ, !UPT, gsb0 ;  /* 0x03600000085879f1 */ /* 0x000fe2000c0410ff */
[----:B------:R-:W-:Y:S01]  /*1610*/  UIADD3 UR8, UR5, 0x200, URZ ;  /* 0x0000020005087890 */ /* 0x000fe2000fffe03f */
[----:B------:R-:W-:Y:S01]  /*1620*/  UMOV UR9, 0x80000020 ;  /* 0x8000002000097882 */ /* 0x000fe20000000000 */
[----:B------:R-:W-:Y:S02]  /*1630*/  WARPGROUP.DEPBAR.LE gsb0, 0x0 ;  /* 0x00008000000079c5 */ /* 0x000fe40000010000 */
[----:B------:R-:W-:-:S06]  /*1640*/  WARPGROUP.ARRIVE ;  /* 0x00000000000079c5 */ /* 0x000fcc0000000000 */
[----:B------:R-:W-:Y:S01]  /*1650*/  IGMMA.64x128x32.S8.S8 R24, gdesc[UR8], RZ, !UPT, gsb0 ;  /* 0x03600000081879f1 */ /* 0x000fe2000c0410ff */
[----:B------:R-:W-:Y:S02]  /*1660*/  UIADD3 UR8, UR5, 0x2, URZ ;  /* 0x0000000205087890 */ /* 0x000fe4000fffe03f */
[----:B------:R-:W-:Y:S01]  /*1670*/  UIADD3 UR10, UR6, 0x2, URZ ;  /* 0x00000002060a7890 */ /* 0x000fe2000fffe03f */
[----:B------:R-:W-:Y:S01]  /*1680*/  UMOV UR9, 0x80000020 ;  /* 0x8000002000097882 */ /* 0x000fe20000000000 */
[----:B------:R-:W-:Y:S01]  /*1690*/  UMOV UR11, 0x80000020 ;  /* 0x80000020000b7882 */ /* 0x000fe20000000000 */
[----:B------:R-:W-:Y:S02]  /*16a0*/  WARPGROUP.DEPBAR.LE gsb0, 0x0 ;  /* 0x00008000000079c5 */ /* 0x000fe40000010000 */
[----:B------:R-:W-:-:S06]  /*16b0*/  WARPGROUP.ARRIVE ;  /* 0x00000000000079c5 */ /* 0x000fcc0000000000 */
[----:B------:R-:W-:Y:S01]  /*16c0*/  IGMMA.64x128x32.S8.S8 R88, gdesc[UR8], R88, gsb0 ;  /* 0x03600000085879f1 */ /* 0x000fe20008041058 */
[----:B------:R-:W-:Y:S01]  /*16d0*/  UIADD3 UR8, UR5, 0x202, URZ ;  /* 0x0000020205087890 */ /* 0x000fe2000fffe03f */
[----:B------:R-:W-:Y:S01]  /*16e0*/  UMOV UR9, 0x80000020 ;  /* 0x8000002000097882 */ /* 0x000fe20000000000 */
[----:B------:R-:W-:Y:S02]  /*16f0*/  WARPGROUP.DEPBAR.LE gsb0, 0x0 ;  /* 0x00008000000079c5 */ /* 0x000fe40000010000 */
[----:B------:R-:W-:-:S06]  /*1700*/  WARPGROUP.ARRIVE ;  /* 0x00000000000079c5 */ /* 0x000fcc0000000000 */
[----:B------:R-:W-:Y:S03]  /*1710*/  IGMMA.64x128x32.S8.S8 R24, gdesc[UR8], R24, gsb0 ;  /* 0x03600000081879f1 */ /* 0x000fe60008041018 */
[----:B------:R-:W-:Y:S02]  /*1720*/  WARPGROUP.DEPBAR.LE gsb0, 0x0 ;  /* 0x00008000000079c5 */ /* 0x000fe40000010000 */
[----:B------:R-:W-:Y:S05]  /*1730*/  @!P1 BRA `(.L_x_22) ;  /* 0x0000000400149947 */ /* 0x000fea0003800000 */
[----:B------:R-:W-:Y:S02]  /*1740*/  UIADD3 UR5, UR39, 0x1, URZ ;  /* 0x0000000127057890 */ /* 0x000fe4000fffe03f */
[----:B------:R-:W-:Y:S02]  /*1750*/  IMAD.U32 R3, RZ, RZ, UR39 ;  /* 0x00000027ff037e24 */ /* 0x000fe4000f8e00ff */
[----:B------:R-:W-:-:S04]  /*1760*/  UISETP.NE.AND UP0, UPT, UR5, 0x5, UPT ;  /* 0x000000050500788c */ /* 0x000fc8000bf05270 */
[----:B------:R-:W-:Y:S02]  /*1770*/  USEL UR6, URZ, 0x1, UP0 ;  /* 0x000000013f067887 */ /* 0x000fe40008000000 */
[----:B------:R-:W-:Y:S02]  /*1780*/  USEL UR5, UR5, URZ, UP0 ;  /* 0x0000003f05057287 */ /* 0x000fe40008000000 */
[----:B------:R-:W-:-:S06]  /*1790*/  ULOP3.LUT UR6, UR38, UR6, URZ, 0x3c, !UPT ;  /* 0x0000000626067292 */ /* 0x000fcc000f8e3c3f */
[----:B------:R-:W-:-:S07]  /*17a0*/  IMAD.U32 R7, RZ, RZ, UR6 ;  /* 0x00000006ff077e24 */ /* 0x000fce000f8e00ff */
.L_x_29:
[----:B------:R-:W-:Y:S05]  /*17b0*/  @!P0 BRA `(.L_x_23) ;  /* 0x0000000000048947 */ /* 0x000fea0003800000 */
[----:B------:R-:W-:Y:S01]  /*17c0*/  BPT.TRAP 0x1 ;  /* 0x000000040000795c */ /* 0x000fe20000300000 */
.L_x_23:
[----:B------:R-:W2:Y:S01]  /*17d0*/  S2UR UR7, SR_CgaCtaId ;  /* 0x00000000000779c3 */ /* 0x000ea20000008800 */
[----:B------:R-:W-:Y:S01]  /*17e0*/  UMOV UR6, 0x400 ;  /* 0x0000040000067882 */ /* 0x000fe20000000000 */
[----:B01----:R-:W-:Y:S01]  /*17f0*/  IMAD.U32 R5, RZ, RZ, UR5 ;  /* 0x00000005ff057e24 */ /* 0x003fe2000f8e00ff */
[----:B------:R-:W-:Y:S01]  /*1800*/  SHF.L.U32 R4, R7, 0x1f, RZ ;  /* 0x0000001f07047819 */ /* 0x000fe200000006ff */
[----:B--2---:R-:W-:-:S06]  /*1810*/  ULEA UR6, UR7, UR6, 0x18 ;  /* 0x0000000607067291 */ /* 0x004fcc000f8ec03f */
[----:B------:R-:W-:-:S04]  /*1820*/  IMAD.U32 R6, RZ, RZ, UR6 ;  /* 0x00000006ff067e24 */ /* 0x000fc8000f8e00ff */
[----:B------:R-:W-:-:S04]  /*1830*/  IMAD R5, R5, 0x8, R6 ;  /* 0x0000000805057824 */ /* 0x000fc800078e0206 */
[----:B------:R0:W1:Y:S01]  /*1840*/  SYNCS.PHASECHK.TRANS64.TRYWAIT P1, [R5+URZ], R4 ;  /* 0x00000004050075a7 */ /* 0x000062000802017f */
[----:B------:R-:W-:Y:S05]  /*1850*/  @!P0 BRA `(.L_x_24) ;  /* 0x0000000000048947 */ /* 0x000fea0003800000 */
[----:B------:R-:W-:Y:S01]  /*1860*/  BPT.TRAP 0x1 ;  /* 0x000000040000795c */ /* 0x000fe20000300000 */
.L_x_24:
[----:B-1----:R-:W-:Y:S05]  /*1870*/  @P1 BRA `(.L_x_25) ;  /* 0x0000000000081947 */ /* 0x002fea0003800000 */
[----:B------:R-:W1:Y:S02]  /*1880*/  SYNCS.PHASECHK.TRANS64.TRYWAIT P1, [R5+URZ], R4 ;  /* 0x00000004050075a7 */ /* 0x000e64000802017f */
[----:B-1----:R-:W-:Y:S05]  /*1890*/  @!P1 BRA `(.L_x_26) ;  /* 0x0000008800089947 */ /* 0x002fea0003800000 */
.L_x_25:
[----:B------:R-:W-:Y:S01]  /*18a0*/  ULEA UR6, UR5, UR41, 0xa ;  /* 0x0000002905067291 */ /* 0x000fe2000f8e503f */
[----:B------:R-:W-:Y:S01]  /*18b0*/  WARPGROUP.ARRIVE ;  /* 0x00000000000079c5 */ /* 0x000fe20000000000 */
[----:B------:R-:W-:Y:S01]  /*18c0*/  ULEA UR7, UR5, UR4, 0x9 ;  /* 0x0000000405077291 */ /* 0x000fe2000f8e483f */
[----:B------:R-:W-:Y:S01]  /*18d0*/  UMOV UR9, 0x80000020 ;  /* 0x8000002000097882 */ /* 0x000fe20000000000 */
[----:B------:R-:W-:-:S03]  /*18e0*/  UMOV UR11, 0x80000020 ;  /* 0x80000020000b7882 */ /* 0x000fc60000000000 */
[----:B------:R-:W-:Y:S02]  /*18f0*/  UMOV UR8, UR6 ;  /* 0x0000000600087c82 */ /* 0x000fe40008000000 */
[----:B------:R-:W-:Y:S02]  /*1900*/  UMOV UR10, UR7 ;  /* 0x00000007000a7c82 */ /* 0x000fe40008000000 */
[----:B------:R-:W-:Y:S01]  /*1910*/  IGMMA.64x128x32.S8.S8 R88, gdesc[UR8], R88, gsb0 ;  /* 0x03600000085879f1 */ /* 0x000fe20008041058 */
[----:B------:R-:W-:Y:S01]  /*1920*/  UIADD3 UR8, UR6, 0x200, URZ ;  /* 0x0000020006087890 */ /* 0x000fe2000fffe03f */
[----:B------:R-:W-:Y:S01]  /*1930*/  UMOV UR9, 0x80000020 ;  /* 0x8000002000097882 */ /* 0x000fe20000000000 */
[----:B------:R-:W-:Y:S02]  /*1940*/  WARPGROUP.DEPBAR.LE gsb0, 0x0 ;  /* 0x00008000000079c5 */ /* 0x000fe40000010000 */
[----:B------:R-:W-:-:S06]  /*1950*/  WARPGROUP.ARRIVE ;  /* 0x00000000000079c5 */ /* 0x000fcc0000000000 */
[----:B------:R-:W-:Y:S01]  /*1960*/  IGMMA.64x128x32.S8.S8 R24, gdesc[UR8], R24, gsb0 ;  /* 0x03600000081879f1 */ /* 0x000fe20008041018 */
        /* <DEDUP_REMOVED lines=14> */
[----:B------:R-:W-:Y:S01]  /*1a50*/  BPT.TRAP 0x1 ;  /* 0x000000040000795c */ /* 0x000fe20000300000 */
.L_x_27:
[----:B------:R-:W-:-:S13]  /*1a60*/  ISETP.NE.AND P1, PT, R157, RZ, PT ;  /* 0x000000ff9d00720c */ /* 0x000fda0003f25270 */
[----:B01----:R-:W-:-:S04]  /*1a70*/  @P1 IMAD R4, R3, 0x8, R6 ;  /* 0x0000000803041824 */ /* 0x003fc800078e0206 */
[----:B------:R-:W-:-:S05]  /*1a80*/  @P1 VIADD R4, R4, 0x28 ;  /* 0x0000002804041836 */ /* 0x000fca0000000000 */
[----:B------:R-:W-:-:S04]  /*1a90*/  @P1 PRMT R4, R23, 0x654, R4 ;  /* 0x0000065417041816 */ /* 0x000fc80000000004 */
[----:B------:R0:W-:Y:S01]  /*1aa0*/  @P1 SYNCS.ARRIVE.TRANS64.RED.A1T0 RZ, [R4+URZ], RZ ;  /* 0x000000ff04ff19a7 */ /* 0x0001e2000810043f */
[----:B------:R-:W-:-:S13]  /*1ab0*/  ISETP.GT.U32.AND P1, PT, R19, 0x1, PT ;  /* 0x000000011300780c */ /* 0x000fda0003f24070 */
[----:B0-----:R-:W-:Y:S05]  /*1ac0*/  @P1 BRA `(.L_x_28) ;  /* 0x0000000000041947 */ /* 0x001fea0003800000 */
[----:B------:R-:W-:Y:S01]  /*1ad0*/  BPT.TRAP 0x1 ;  /* 0x000000040000795c */ /* 0x000fe20000300000 */
.L_x_28:
[----:B------:R-:W-:Y:S01]  /*1ae0*/  UIADD3 UR5, UR5, 0x1, URZ ;  /* 0x0000000105057890 */ /* 0x000fe2000fffe03f */
[C---:B------:R-:W-:Y:S01]  /*1af0*/  ISETP.GT.AND P2, PT, R0.reuse, 0x1, PT ;  /* 0x000000010000780c */ /* 0x040fe20003f44270 */
[----:B------:R-:W-:Y:S02]  /*1b00*/  VIADD R3, R3, 0x1 ;  /* 0x0000000103037836 */ /* 0x000fe40000000000 */
[----:B------:R-:W-:Y:S01]  /*1b10*/  UISETP.NE.AND UP0, UPT, UR5, 0x5, UPT ;  /* 0x000000050500788c */ /* 0x000fe2000bf05270 */
[----:B------:R-:W-:Y:S02]  /*1b20*/  VIADD R0, R0, 0xffffffff ;  /* 0xffffffff00007836 */ /* 0x000fe40000000000 */
[C---:B------:R-:W-:Y:S01]  /*1b30*/  ISETP.NE.AND P1, PT, R3.reuse, 0x5, PT ;  /* 0x000000050300780c */ /* 0x040fe20003f25270 */
[----:B------:R-:W-:Y:S02]  /*1b40*/  USEL UR6, URZ, 0x1, UP0 ;  /* 0x000000013f067887 */ /* 0x000fe40008000000 */
[----:B------:R-:W-:Y:S01]  /*1b50*/  USEL UR5, UR5, URZ, UP0 ;  /* 0x0000003f05057287 */ /* 0x000fe20008000000 */
[----:B------:R-:W-:-:S03]  /*1b60*/  SEL R3, R3, RZ, P1 ;  /* 0x000000ff03037207 */ /* 0x000fc60000800000 */
[----:B------:R-:W-:Y:S01]  /*1b70*/  LOP3.LUT R7, R7, UR6, RZ, 0x3c, !PT ;  /* 0x0000000607077c12 */ /* 0x000fe2000f8e3cff */
[----:B------:R-:W-:Y:S07]  /*1b80*/  @P2 BRA `(.L_x_29) ;  /* 0xfffffffc00082947 */ /* 0x000fee000383ffff */
.L_x_22:
[----:B------:R-:W2:Y:S02]  /*1b90*/  LDC R0, c[0x0][0x28c] ;  /* 0x0000a300ff007b82 */ /* 0x000ea40000000800 */
[----:B--2---:R-:W-:-:S13]  /*1ba0*/  ISETP.GE.AND P1, PT, R0, 0x1, PT ;  /* 0x000000010000780c */ /* 0x004fda0003f26270 */
[----:B------:R-:W-:Y:S05]  /*1bb0*/  @!P1 BRA `(.L_x_30) ;  /* 0x0000000000509947 */ /* 0x000fea0003800000 */
[----:B------:R-:W-:Y:S05]  /*1bc0*/  @!P0 BRA `(.L_x_31) ;  /* 0x0000000000048947 */ /* 0x000fea0003800000 */
[----:B------:R-:W-:Y:S01]  /*1bd0*/  BPT.TRAP 0x1 ;  /* 0x000000040000795c */ /* 0x000fe20000300000 */
.L_x_31:
[----:B------:R-:W-:Y:S01]  /*1be0*/  ISETP.NE.AND P1, PT, R157, RZ, PT ;  /* 0x000000ff9d00720c */ /* 0x000fe20003f25270 */
[----:B------:R-:W-:Y:S01]  /*1bf0*/  BSSY B0, `(.L_x_32) ;  /* 0x000000e000007945 */ /* 0x000fe20003800000 */
[----:B------:R-:W-:-:S11]  /*1c00*/  ISETP.GT.U32.AND P0, PT, R19, 0x1, PT ;  /* 0x000000011300780c */ /* 0x000fd60003f04070 */
[----:B------:R-:W-:Y:S05]  /*1c10*/  @!P1 BRA `(.L_x_33) ;  /* 0x00000000002c9947 */ /* 0x000fea0003800000 */
[----:B------:R-:W-:-:S04]  /*1c20*/  UISETP.LT.AND UP0, UPT, UR40, 0x1, UPT ;  /* 0x000000012800788c */ /* 0x000fc8000bf01270 */
[----:B------:R-:W-:-:S04]  /*1c30*/  USEL UR6, UR40, 0x1, UP0 ;  /* 0x0000000128067887 */ /* 0x000fc80008000000 */
[----:B------:R-:W-:-:S04]  /*1c40*/  UIADD3 UR6, UR39, UR40, -UR6 ;  /* 0x0000002827067290 */ /* 0x000fc8000fffe806 */
[----:B------:R-:W-:-:S04]  /*1c50*/  UIMAD.WIDE.U32 UR4, UR6, -0x33333333, URZ ;  /* 0xcccccccd060478a5 */ /* 0x000fc8000f8e003f */
[----:B------:R-:W-:-:S04]  /*1c60*/  USHF.R.U32.HI UR4, URZ, 0x2, UR5 ;  /* 0x000000023f047899 */ /* 0x000fc80008011605 */
[----:B------:R-:W-:-:S06]  /*1c70*/  UIMAD UR6, UR4, -0x5, UR6 ;  /* 0xfffffffb040678a4 */ /* 0x000fcc000f8e0206 */
[----:B------:R-:W-:-:S04]  /*1c80*/  IMAD.U32 R3, RZ, RZ, UR6 ;  /* 0x00000006ff037e24 */ /* 0x000fc8000f8e00ff */
[----:B------:R-:W-:-:S04]  /*1c90*/  IMAD R0, R3, 0x8, R6 ;  /* 0x0000000803007824 */ /* 0x000fc800078e0206 */
[----:B------:R-:W-:-:S05]  /*1ca0*/  VIADD R0, R0, 0x28 ;  /* 0x0000002800007836 */ /* 0x000fca0000000000 */
[----:B------:R-:W-:-:S04]  /*1cb0*/  PRMT R0, R23, 0x654, R0 ;  /* 0x0000065417007816 */ /* 0x000fc80000000000 */
[----:B------:R2:W-:Y:S03]  /*1cc0*/  SYNCS.ARRIVE.TRANS64.RED.A1T0 RZ, [R0+URZ], RZ ;  /* 0x000000ff00ff79a7 */ /* 0x0005e6000810043f */
.L_x_33:
[----:B------:R-:W-:Y:S05]  /*1cd0*/  BSYNC B0 ;  /* 0x0000000000007941 */ /* 0x000fea0003800000 */
.L_x_32:
[----:B------:R-:W-:Y:S05]  /*1ce0*/  @P0 BRA `(.L_x_30) ;  /* 0x0000000000040947 */ /* 0x000fea0003800000 */
[----:B------:R-:W-:Y:S01]  /*1cf0*/  BPT.TRAP 0x1 ;  /* 0x000000040000795c */ /* 0x000fe20000300000 */
.L_x_30:
[----:B------:R-:W3:Y:S01]  /*1d00*/  LDC R6, c[0x0][0x288] ;  /* 0x0000a200ff067b82 */ /* 0x000ee20000000800 */
[--C-:B--2---:R-:W-:Y:S01]  /*1d10*/  SHF.R.U32.HI R0, RZ, 0x2, R18.reuse ;  /* 0x00000002ff007819 */ /* 0x104fe20000011612 */
[----:B------:R-:W-:Y:S01]  /*1d20*/  IMAD.SHL.U32 R9, R152, 0x80, RZ ;  /* 0x0000008098097824 */ /* 0x000fe200078e00ff */
[----:B01----:R-:W-:Y:S01]  /*1d30*/  SHF.R.U32.HI R5, RZ, 0x7, R18 ;  /* 0x00000007ff057819 */ /* 0x003fe20000011612 */
[----:B------:R-:W-:Y:S01]  /*1d40*/  UIADD3 UR39, UR40, UR39, URZ ;  /* 0x0000002728277290 */ /* 0x000fe2000fffe03f */
[C---:B------:R-:W-:Y:S01]  /*1d50*/  LOP3.LUT R4, R18.reuse, 0x60, RZ, 0xc0, !PT ;  /* 0x0000006012047812 */ /* 0x040fe200078ec0ff */
[----:B------:R-:W-:Y:S01]  /*1d60*/  IMAD.SHL.U32 R20, R18, 0x2, RZ ;  /* 0x0000000212147824 */ /* 0x000fe200078e00ff */
[----:B------:R-:W-:Y:S01]  /*1d70*/  LOP3.LUT R3, R0, 0x7, RZ, 0xc0, !PT ;  /* 0x0000000700037812 */ /* 0x000fe200078ec0ff */
[----:B------:R-:W-:Y:S01]  /*1d80*/  UISETP.GT.U32.AND UP0, UPT, UR39, 0x4, UPT ;  /* 0x000000042700788c */ /* 0x000fe2000bf04070 */
[----:B------:R-:W-:Y:S01]  /*1d90*/  LOP3.LUT R0, R5, 0x1, RZ, 0xc0, !PT ;  /* 0x0000000105007812 */ /* 0x000fe200078ec0ff */
[----:B------:R-:W-:Y:S01]  /*1da0*/  ULDC UR7, c[0x0][0x284] ;  /* 0x0000a10000077ab9 */ /* 0x000fe20000000800 */
[----:B------:R-:W-:Y:S01]  /*1db0*/  SHF.R.U32.HI R8, RZ, 0x1, R4 ;  /* 0x00000001ff087819 */ /* 0x000fe20000011604 */
[----:B------:R-:W-:Y:S01]  /*1dc0*/  UISETP.LT.U32.AND UP0, UPT, UR40, 0x5, UP0 ;  /* 0x000000052800788c */ /* 0x000fe20008701070 */
[----:B------:R-:W-:Y:S01]  /*1dd0*/  SHF.R.S32.HI R152, RZ, 0x1f, R22 ;  /* 0x0000001fff987819 */ /* 0x000fe20000011416 */
[----:B------:R-:W-:Y:S01]  /*1de0*/  IMAD.SHL.U32 R10, R0, 0x40, RZ ;  /* 0x00000040000a7824 */ /* 0x000fe200078e00ff */
[--C-:B------:R-:W-:Y:S01]  /*1df0*/  IADD3 R5, RZ, -R8, -R3.reuse ;  /* 0x80000008ff057210 */ /* 0x100fe20007ffe803 */
[----:B------:R-:W-:Y:S01]  /*1e00*/  UISETP.GE.U32.AND UP1, UPT, UR40, 0x5, UPT ;  /* 0x000000052800788c */ /* 0x000fe2000bf26070 */
[----:B------:R-:W-:Y:S01]  /*1e10*/  LOP3.LUT R20, R9, 0x6, R20, 0xf8, !PT ;  /* 0x0000000609147812 */ /* 0x000fe200078ef814 */
[----:B------:R-:W-:Y:S01]  /*1e20*/  ULDC.64 UR8, c[0x0][0x5d0] ;  /* 0x0001740000087ab9 */ /* 0x000fe20000000a00 */
[----:B------:R-:W-:Y:S01]  /*1e30*/  LOP3.LUT R165, R10, 0x40, R3, 0xe2, !PT ;  /* 0x000000400aa57812 */ /* 0x000fe200078ee203 */
[----:B------:R-:W-:Y:S01]  /*1e40*/  IMAD R3, R0, -0x40, R5 ;  /* 0xffffffc000037824 */ /* 0x000fe200078e0205 */
[----:B------:R-:W-:Y:S01]  /*1e50*/  LOP3.LUT R4, R18, 0x3, RZ, 0xc0, !PT ;  /* 0x0000000312047812 */ /* 0x000fe200078ec0ff */
[----:B------:R-:W-:Y:S01]  /*1e60*/  IMAD.SHL.U32 R0, R153, 0x100, RZ ;  /* 0x0000010099007824 */ /* 0x000fe200078e00ff */
[----:B------:R-:W-:Y:S01]  /*1e70*/  UIMAD.WIDE.U32 UR4, UR39, -0x33333333, URZ ;  /* 0xcccccccd270478a5 */ /* 0x000fe2000f8e003f */
[----:B---3--:R-:W-:Y:S01]  /*1e80*/  ISETP.GE.AND P0, PT, R9, R6, PT ;  /* 0x000000060900720c */ /* 0x008fe20003f06270 */
[----:B------:R-:W-:Y:S01]  /*1e90*/  USEL UR6, URZ, 0x1, !UP0 ;  /* 0x000000013f067887 */ /* 0x000fe2000c000000 */
[----:B------:R-:W-:Y:S01]  /*1ea0*/  IMAD R7, R152, UR8, RZ ;  /* 0x0000000898077c24 */ /* 0x000fe2000f8e02ff */
[----:B------:R-:W-:Y:S01]  /*1eb0*/  SHF.R.S32.HI R21, RZ, 0x1f, R20 ;  /* 0x0000001fff157819 */ /* 0x000fe20000011414 */
[----:B------:R-:W-:Y:S01]  /*1ec0*/  USHF.R.U32.HI UR4, URZ, 0x2, UR5 ;  /* 0x000000023f047899 */ /* 0x000fe20008011605 */
[----:B------:R-:W-:Y:S01]  /*1ed0*/  ISETP.GE.OR P0, PT, R0, UR7, P0 ;  /* 0x0000000700007c0c */ /* 0x000fe20008706670 */
[----:B------:R-:W-:Y:S01]  /*1ee0*/  ULOP3.LUT UR38, UR38, UR6, URZ, 0x3c, !UPT ;  /* 0x0000000626267292 */ /* 0x000fe2000f8e3c3f */
[----:B------:R-:W-:Y:S01]  /*1ef0*/  IMAD R164, R4, -0x2, R6 ;  /* 0xfffffffe04a47824 */ /* 0x000fe200078e0206 */
[----:B------:R-:W-:Y:S01]  /*1f00*/  UIMAD UR39, UR4, -0x5, UR39 ;  /* 0xfffffffb042778a4 */ /* 0x000fe2000f8e0227 */
[----:B------:R-:W-:Y:S01]  /*1f10*/  IMAD.WIDE R4, R153, 0x100, RZ ;  /* 0x0000010099047825 */ /* 0x000fe200078e02ff */
[----:B------:R-:W-:Y:S01]  /*1f20*/  @UP1 ULOP3.LUT UR38, UR38, 0x1, UR4, 0x78, !UPT ;  /* 0x0000000126261892 */ /* 0x000fe2000f8e7804 */
[----:B------:R-:W-:-:S02]  /*1f30*/  IADD3 R3, -R0, UR7, R3 ;  /* 0x0000000700037c10 */ /* 0x000fc4000fffe103 */
[----:B------:R-:W-:Y:S01]  /*1f40*/  IMAD R11, R22, UR9, R7 ;  /* 0x00000009160b7c24 */ /* 0x000fe2000f8e0207 */
[----:B------:R-:W-:Y:S01]  /*1f50*/  LOP3.LUT R165, R4, R165, R8, 0xfe, !PT ;  /* 0x000000a504a57212 */ /* 0x000fe200078efe08 */
[----:B------:R-:W-:-:S04]  /*1f60*/  IMAD.WIDE.U32 R6, R22, UR8, R20 ;  /* 0x0000000816067c25 */ /* 0x000fc8000f8e0014 */
[----:B------:R-:W-:Y:S02]  /*1f70*/  IMAD.IADD R7, R7, 0x1, R11 ;  /* 0x0000000107077824 */ /* 0x000fe400078e020b */
[----:B------:R-:W-:Y:S02]  /*1f80*/  IMAD.IADD R164, R164, 0x1, -R9 ;  /* 0x00000001a4a47824 */ /* 0x000fe400078e0a09 */
[----:B------:R-:W-:Y:S01]  /*1f90*/  IMAD.MOV.U32 R0, RZ, RZ, -0x1 ;  /* 0xffffffffff007424 */ /* 0x000fe200078e00ff */
[----:B------:R-:W-:Y:S06]  /*1fa0*/  @P0 BRA `(.L_x_34) ;  /* 0x0000006000f40947 */ /* 0x000fec0003800000 */
[----:B------:R-:W0:Y:S01]  /*1fb0*/  LDC.64 R14, c[0x0][0x5c8] ;  /* 0x00017200ff0e7b82 */ /* 0x000e220000000a00 */
[----:B------:R-:W-:Y:S01]  /*1fc0*/  ULDC.64 UR4, c[0x0][0x5c0] ;  /* 0x0001700000047ab9 */ /* 0x000fe20000000a00 */
[----:B------:R-:W-:Y:S01]  /*1fd0*/  BSSY B0, `(.L_x_34) ;  /* 0x000063a000007945 */ /* 0x000fe20003800000 */
[-C--:B0-----:R-:W-:Y:S01]  /*1fe0*/  IMAD R8, R5, R14.reuse, RZ ;  /* 0x0000000e05087224 */ /* 0x081fe200078e02ff */
[----:B------:R-:W-:Y:S01]  /*1ff0*/  SHF.L.U64.HI R11, R14, 0x3, R15 ;  /* 0x000000030e0b7819 */ /* 0x000fe2000001020f */
[----:B------:R-:W-:-:S04]  /*2000*/  IMAD.WIDE.U32 R6, R165, R14, R6 ;  /* 0x0000000ea5067225 */ /* 0x000fc800078e0006 */
[----:B------:R-:W-:Y:S01]  /*2010*/  IMAD R9, R165, R15, R8 ;  /* 0x0000000fa5097224 */ /* 0x000fe200078e0208 */
[----:B------:R-:W-:-:S03]  /*2020*/  IADD3 R158, P0, R6, UR4, RZ ;  /* 0x00000004069e7c10 */ /* 0x000fc6000ff1e0ff */
[----:B------:R-:W-:Y:S01]  /*2030*/  IMAD.IADD R7, R7, 0x1, R9 ;  /* 0x0000000107077824 */ /* 0x000fe200078e0209 */
[C---:B------:R-:W-:Y:S01]  /*2040*/  LEA R6, P2, R14.reuse, R158, 0x7 ;  /* 0x0000009e0e067211 */ /* 0x040fe200078438ff */
[----:B------:R-:W-:-:S03]  /*2050*/  IMAD.SHL.U32 R9, R14, 0x8, RZ ;  /* 0x000000080e097824 */ /* 0x000fc600078e00ff */
[----:B------:R-:W-:Y:S02]  /*2060*/  IADD3.X R159, R7, UR5, RZ, P0, !PT ;  /* 0x00000005079f7c10 */ /* 0x000fe400087fe4ff */
[----:B-----5:R-:W-:Y:S02]  /*2070*/  ISETP.NE.AND P0, PT, R155, RZ, PT ;  /* 0x000000ff9b00720c */ /* 0x020fe40003f05270 */
[----:B------:R-:W-:Y:S02]  /*2080*/  LEA.HI.X R7, R14, R159, R15, 0x7, P2 ;  /* 0x0000009f0e077211 */ /* 0x000fe400010f3c0f */
[C---:B------:R-:W-:Y:S02]  /*2090*/  IADD3 R12, P1, R9.reuse, R158, RZ ;  /* 0x0000009e090c7210 */ /* 0x040fe40007f3e0ff */
[----:B------:R-:W-:-:S03]  /*20a0*/  IADD3 R8, P2, R9, R6, RZ ;  /* 0x0000000609087210 */ /* 0x000fc60007f5e0ff */
[C---:B------:R-:W-:Y:S02]  /*20b0*/  IMAD.X R13, R11.reuse, 0x1, R159, P1 ;  /* 0x000000010b0d7824 */ /* 0x040fe400008e069f */
[----:B------:R-:W-:Y:S02]  /*20c0*/  IMAD.X R9, R11, 0x1, R7, P2 ;  /* 0x000000010b097824 */ /* 0x000fe400010e0607 */
[----:B------:R-:W-:Y:S06]  /*20d0*/  @!P0 BRA `(.L_x_35) ;  /* 0x0000004800948947 */ /* 0x000fec0003800000 */
[----:B------:R-:W0:Y:S01]  /*20e0*/  LDC.64 R14, c[0x0][0x5b0] ;  /* 0x00016c00ff0e7b82 */ /* 0x000e220000000a00 */
[----:B------:R-:W-:Y:S01]  /*20f0*/  ULDC.64 UR4, c[0x0][0x5b8] ;  /* 0x00016e0000047ab9 */ /* 0x000fe20000000a00 */
[----:B------:R-:W-:Y:S01]  /*2100*/  ISETP.GE.AND P1, PT, R3, 0x1, PT ;  /* 0x000000010300780c */ /* 0x000fe20003f26270 */
[----:B------:R-:W-:Y:S01]  /*2110*/  IMAD R153, R152, UR4, RZ ;  /* 0x0000000498997c24 */ /* 0x000fe2000f8e02ff */
[----:B------:R-:W-:Y:S01]  /*2120*/  BSSY B1, `(.L_x_36) ;  /* 0x000000e000017945 */ /* 0x000fe20003800000 */
[----:B------:R-:W-:Y:S01]  /*2130*/  IMAD.WIDE.U32 R20, R22, UR4, R20 ;  /* 0x0000000416147c25 */ /* 0x000fe2000f8e0014 */
[----:B------:R-:W-:Y:S02]  /*2140*/  ISETP.LT.OR P2, PT, R164, 0x1, !P1 ;  /* 0x00000001a400780c */ /* 0x000fe40004f41670 */
[----:B------:R-:W1:Y:S01]  /*2150*/  LDC.64 R10, c[0x0][0x5a8] ;  /* 0x00016a00ff0a7b82 */ /* 0x000e620000000a00 */
[----:B------:R-:W-:Y:S02]  /*2160*/  IMAD R153, R22, UR5, R153 ;  /* 0x0000000516997c24 */ /* 0x000fe4000f8e0299 */
[----:B------:R-:W-:-:S02]  /*2170*/  IMAD.MOV.U32 R152, RZ, RZ, R20 ;  /* 0x000000ffff987224 */ /* 0x000fc400078e0014 */
[----:B------:R-:W-:Y:S02]  /*2180*/  IMAD.IADD R153, R21, 0x1, R153 ;  /* 0x0000000115997824 */ /* 0x000fe400078e0299 */
[-C--:B0-----:R-:W-:Y:S02]  /*2190*/  IMAD R22, R5, R14.reuse, RZ ;  /* 0x0000000e05167224 */ /* 0x081fe400078e02ff */
[----:B------:R-:W-:-:S04]  /*21a0*/  IMAD.WIDE.U32 R160, R165, R14, R152 ;  /* 0x0000000ea5a07225 */ /* 0x000fc800078e0098 */
[----:B------:R-:W-:Y:S01]  /*21b0*/  IMAD R173, R165, R15, R22 ;  /* 0x0000000fa5ad7224 */ /* 0x000fe200078e0216 */
[----:B-1----:R-:W-:-:S04]  /*21c0*/  IADD3 R162, P0, R160, R10, RZ ;  /* 0x0000000aa0a27210 */ /* 0x002fc80007f1e0ff */
[----:B------:R-:W-:Y:S01]  /*21d0*/  IADD3.X R163, R11, R161, R173, P0, !PT ;  /* 0x000000a10ba37210 */ /* 0x000fe200007fe4ad */
[----:B------:R-:W-:Y:S08]  /*21e0*/  @P2 BRA `(.L_x_37) ;  /* 0x0000000000042947 */ /* 0x000ff00003800000 */
[----:B------:R0:W5:Y:S02]  /*21f0*/  LDG.E.U8 R156, desc[UR36][R162.64] ;  /* 0x00000024a29c7981 */ /* 0x000164000c1e1100 */
.L_x_37:
[----:B------:R-:W-:Y:S05]  /*2200*/  BSYNC B1 ;  /* 0x0000000000017941 */ /* 0x000fea0003800000 */
.L_x_36:
[----:B-----5:R-:W-:Y:S01]  /*2210*/  LOP3.LUT R22, R156, 0xffff, RZ, 0xc0, !PT ;  /* 0x0000ffff9c167812 */ /* 0x020fe200078ec0ff */
[C---:B------:R-:W-:Y:S01]  /*2220*/  IMAD.SHL.U32 R160, R14.reuse, 0x8, RZ ;  /* 0x000000080ea07824 */ /* 0x040fe200078e00ff */
[----:B------:R-:W-:Y:S01]  /*2230*/  SHF.L.U64.HI R161, R14, 0x3, R15 ;  /* 0x000000030ea17819 */ /* 0x000fe2000001020f */
[----:B------:R-:W-:Y:S01]  /*2240*/  BSSY B1, `(.L_x_38) ;  /* 0x000000e000017945 */ /* 0x000fe20003800000 */
[----:B------:R-:W-:Y:S02]  /*2250*/  PRMT R22, R22, 0x8880, RZ ;  /* 0x0000888016167816 */ /* 0x000fe400000000ff */
[----:B------:R-:W-:Y:S01]  /*2260*/  ISETP.GE.AND P0, PT, R3, 0x9, PT ;  /* 0x000000090300780c */ /* 0x000fe20003f06270 */
[----:B------:R-:W-:-:S04]  /*2270*/  IMAD.WIDE.U32 R168, R165, R14, R160 ;  /* 0x0000000ea5a87225 */ /* 0x000fc800078e00a0 */
[----:B------:R-:W-:-:S04]  /*2280*/  IMAD R167, R22, R155, RZ ;  /* 0x0000009b16a77224 */ /* 0x000fc800078e02ff */
[----:B------:R-:W-:Y:S01]  /*2290*/  @!P2 IMAD R171, R88, R154, R167 ;  /* 0x0000009a58aba224 */ /* 0x000fe200078e02a7 */
[----:B------:R-:W-:Y:S01]  /*22a0*/  IADD3 R88, P3, P4, R20, R10, R168 ;  /* 0x0000000a14587210 */ /* 0x000fe20007c7e0a8 */
[----:B------:R-:W-:-:S03]  /*22b0*/  IMAD.IADD R168, R173, 0x1, R169 ;  /* 0x00000001ada87824 */ /* 0x000fc600078e02a9 */
[----:B------:R1:W-:Y:S01]  /*22c0*/  @!P2 STG.E.U8 desc[UR36][R158.64], R171 ;  /* 0x000000ab9e00a986 */ /* 0x0003e2000c101124 */
[----:B------:R-:W-:-:S13]  /*22d0*/  ISETP.LT.OR P2, PT, R164, 0x2, !P1 ;  /* 0x00000002a400780c */ /* 0x000fda0004f41670 */
[----:B-1----:R-:W-:Y:S05]  /*22e0*/  @P2 BRA `(.L_x_39) ;  /* 0x00000000000c2947 */ /* 0x002fea0003800000 */
[----:B------:R-:W2:Y:S02]  /*22f0*/  LDG.E.U8 R156, desc[UR36][R162.64+0x1] ;  /* 0x00000124a29c7981 */ /* 0x000ea4000c1e1100 */
[----:B--2---:R-:W-:-:S05]  /*2300*/  PRMT R22, R156, 0x8880, RZ ;  /* 0x000088809c167816 */ /* 0x004fca00000000ff */
[----:B------:R-:W-:-:S07]  /*2310*/  IMAD R167, R22, R155, RZ ;  /* 0x0000009b16a77224 */ /* 0x000fce00078e02ff */
.L_x_39:
[----:B------:R-:W-:Y:S05]  /*2320*/  BSYNC B1 ;  /* 0x0000000000017941 */ /* 0x000fea0003800000 */
.L_x_38:
[----:B------:R-:W-:Y:S01]  /*2330*/  @!P2 IMAD R169, R89, R154, R167 ;  /* 0x0000009a59a9a224 */ /* 0x000fe200078e02a7 */
[----:B------:R-:W-:Y:S01]  /*2340*/  IADD3.X R89, R153, R11, R168, P3, P4 ;  /* 0x0000000b99597210 */ /* 0x000fe20001fe84a8 */
[----:B------:R-:W-:Y:S01]  /*2350*/  BSSY B1, `(.L_x_40) ;  /* 0x0000009000017945 */ /* 0x000fe20003800000 */
[C---:B------:R-:W-:Y:S02]  /*2360*/  ISETP.LT.OR P3, PT, R164.reuse, 0x1, !P0 ;  /* 0x00000001a400780c */ /* 0x040fe40004761670 */
[----:B------:R1:W-:Y:S01]  /*2370*/  @!P2 STG.E.U8 desc[UR36][R158.64+0x1], R169 ;  /* 0x000001a99e00a986 */ /* 0x0003e2000c101124 */
[C---:B------:R-:W-:Y:S02]  /*2380*/  ISETP.LT.OR P2, PT, R164.reuse, 0x2, !P0 ;  /* 0x00000002a400780c */ /* 0x040fe40004741670 */
[----:B------:R-:W-:-:S08]  /*2390*/  ISETP.LT.OR P4, PT, R164, 0x9, !P1 ;  /* 0x00000009a400780c */ /* 0x000fd00004f81670 */
[----:B------:R-:W-:Y:S05]  /*23a0*/  @P3 BRA `(.L_x_41) ;  /* 0x00000000000c3947 */ /* 0x000fea0003800000 */
[----:B------:R-:W2:Y:S02]  /*23b0*/  LDG.E.U8 R156, desc[UR36][R88.64] ;  /* 0x00000024589c7981 */ /* 0x000ea4000c1e1100 */
[----:B--2---:R-:W-:-:S05]  /*23c0*/  PRMT R22, R156, 0x8880, RZ ;  /* 0x000088809c167816 */ /* 0x004fca00000000ff */
[----:B------:R-:W-:-:S07]  /*23d0*/  IMAD R167, R22, R155, RZ ;  /* 0x0000009b16a77224 */ /* 0x000fce00078e02ff */
.L_x_41:
[----:B------:R-:W-:Y:S05]  /*23e0*/  BSYNC B1 ;  /* 0x0000000000017941 */ /* 0x000fea0003800000 */
.L_x_40:
[----:B-1----:R-:W-:Y:S01]  /*23f0*/  @!P3 IMAD R169, R90, R154, R167 ;  /* 0x0000009a5aa9b224 */ /* 0x002fe200078e02a7 */
[----:B------:R-:W-:Y:S04]  /*2400*/  BSSY B1, `(.L_x_42) ;  /* 0x0000006000017945 */ /* 0x000fe80003800000 */
[----:B------:R1:W-:Y:S01]  /*2410*/  @!P3 STG.E.U8 desc[UR36][R12.64], R169 ;  /* 0x000000a90c00b986 */ /* 0x0003e2000c101124 */
[----:B------:R-:W-:Y:S05]  /*2420*/  @P2 BRA `(.L_x_43) ;  /* 0x00000000000c2947 */ /* 0x000fea0003800000 */
[----:B------:R-:W2:Y:S02]  /*2430*/  LDG.E.U8 R156, desc[UR36][R88.64+0x1] ;  /* 0x00000124589c7981 */ /* 0x000ea4000c1e1100 */
[----:B--2---:R-:W-:-:S05]  /*2440*/  PRMT R22, R156, 0x8880, RZ ;  /* 0x000088809c167816 */ /* 0x004fca00000000ff */
[----:B------:R-:W-:-:S07]  /*2450*/  IMAD R167, R22, R155, RZ ;  /* 0x0000009b16a77224 */ /* 0x000fce00078e02ff */
.L_x_43:
[----:B------:R-:W-:Y:S05]  /*2460*/  BSYNC B1 ;  /* 0x0000000000017941 */ /* 0x000fea0003800000 */
.L_x_42:
[----:B------:R-:W-:Y:S01]  /*2470*/  @!P2 IMAD R91, R91, R154, R167 ;  /* 0x0000009a5b5ba224 */ /* 0x000fe200078e02a7 */
[----:B------:R-:W-:Y:S04]  /*2480*/  BSSY B1, `(.L_x_44) ;  /* 0x0000006000017945 */ /* 0x000fe80003800000 */
[----:B------:R2:W-:Y:S01]  /*2490*/  @!P2 STG.E.U8 desc[UR36][R12.64+0x1], R91 ;  /* 0x0000015b0c00a986 */ /* 0x0005e2000c101124 */
[----:B------:R-:W-:Y:S05]  /*24a0*/  @P4 BRA `(.L_x_45) ;  /* 0x00000000000c4947 */ /* 0x000fea0003800000 */
[----:B------:R-:W3:Y:S02]  /*24b0*/  LDG.E.U8 R156, desc[UR36][R162.64+0x8] ;  /* 0x00000824a29c7981 */ /* 0x000ee4000c1e1100 */
[----:B---3--:R-:W-:-:S05]  /*24c0*/  PRMT R22, R156, 0x8880, RZ ;  /* 0x000088809c167816 */ /* 0x008fca00000000ff */
[----:B------:R-:W-:-:S07]  /*24d0*/  IMAD R167, R22, R155, RZ ;  /* 0x0000009b16a77224 */ /* 0x000fce00078e02ff */
.L_x_45:
[----:B------:R-:W-:Y:S05]  /*24e0*/  BSYNC B1 ;  /* 0x0000000000017941 */ /* 0x000fea0003800000 */
.L_x_44:
[----:B------:R-:W-:Y:S01]  /*24f0*/  ISETP.LT.OR P2, PT, R164, 0xa, !P1 ;  /* 0x0000000aa400780c */ /* 0x000fe20004f41670 */
[----:B--2---:R-:W-:Y:S01]  /*2500*/  @!P4 IMAD R91, R92, R154, R167 ;  /* 0x0000009a5c5bc224 */ /* 0x004fe200078e02a7 */
[----:B------:R-:W-:Y:S01]  /*2510*/  BSSY B1, `(.L_x_46) ;  /* 0x0000008000017945 */ /* 0x000fe20003800000 */
[----:B------:R-:W-:-:S03]  /*2520*/  ISETP.LT.OR P3, PT, R164, 0x9, !P0 ;  /* 0x00000009a400780c */ /* 0x000fc60004761670 */
[----:B------:R2:W-:Y:S01]  /*2530*/  @!P4 STG.E.U8 desc[UR36][R158.64+0x8], R91 ;  /* 0x0000085b9e00c986 */ /* 0x0005e2000c101124 */
[----:B------:R-:W-:-:S06]  /*2540*/  ISETP.LT.OR P4, PT, R164, 0xa, !P0 ;  /* 0x0000000aa400780c */ /* 0x000fcc0004781670 */
[----:B------:R-:W-:Y:S07]  /*2550*/  @P2 BRA `(.L_x_47) ;  /* 0x00000000000c2947 */ /* 0x000fee0003800000 */
[----:B------:R-:W3:Y:S02]  /*2560*/  LDG.E.U8 R156, desc[UR36][R162.64+0x9] ;  /* 0x00000924a29c7981 */ /* 0x000ee4000c1e1100 */
[----:B---3--:R-:W-:-:S05]  /*2570*/  PRMT R22, R156, 0x8880, RZ ;  /* 0x000088809c167816 */ /* 0x008fca00000000ff */
[----:B------:R-:W-:-:S07]  /*2580*/  IMAD R167, R22, R155, RZ ;  /* 0x0000009b16a77224 */ /* 0x000fce00078e02ff */
.L_x_47:
[----:B------:R-:W-:Y:S05]  /*2590*/  BSYNC B1 ;  /* 0x0000000000017941 */ /* 0x000fea0003800000 */
.L_x_46:
[----:B------:R-:W-:Y:S01]  /*25a0*/  @!P2 IMAD R93, R93, R154, R167 ;  /* 0x0000009a5d5da224 */ /* 0x000fe200078e02a7 */
[----:B------:R-:W-:Y:S04]  /*25b0*/  BSSY B1, `(.L_x_48) ;  /* 0x0000006000017945 */ /* 0x000fe80003800000 */
[----:B------:R3:W-:Y:S01]  /*25c0*/  @!P2 STG.E.U8 desc[UR36][R158.64+0x9], R93 ;  /* 0x0000095d9e00a986 */ /* 0x0007e2000c101124 */
[----:B------:R-:W-:Y:S05]  /*25d0*/  @P3 BRA `(.L_x_49) ;  /* 0x00000000000c3947 */ /* 0x000fea0003800000 */
[----:B------:R-:W4:Y:S02]  /*25e0*/  LDG.E.U8 R156, desc[UR36][R88.64+0x8] ;  /* 0x00000824589c7981 */ /* 0x000f24000c1e1100 */
[----:B----4-:R-:W-:-:S05]  /*25f0*/  PRMT R22, R156, 0x8880, RZ ;  /* 0x000088809c167816 */ /* 0x010fca00000000ff */
[----:B------:R-:W-:-:S07]  /*2600*/  IMAD R167, R22, R155, RZ ;  /* 0x0000009b16a77224 */ /* 0x000fce00078e02ff */
.L_x_49:
[----:B------:R-:W-:Y:S05]  /*2610*/  BSYNC B1 ;  /* 0x0000000000017941 */ /* 0x000fea0003800000 */
.L_x_48:
[----:B--2---:R-:W-:Y:S01]  /*2620*/  @!P3 IMAD R91, R94, R154, R167 ;  /* 0x0000009a5e5bb224 */ /* 0x004fe200078e02a7 */
[----:B------:R-:W-:Y:S04]  /*2630*/  BSSY B1, `(.L_x_50) ;  /* 0x0000006000017945 */ /* 0x000fe80003800000 */
[----:B------:R2:W-:Y:S01]  /*2640*/  @!P3 STG.E.U8 desc[UR36][R12.64+0x8], R91 ;  /* 0x0000085b0c00b986 */ /* 0x0005e2000c101124 */
[----:B------:R-:W-:Y:S05]  /*2650*/  @P4 BRA `(.L_x_51) ;  /* 0x00000000000c4947 */ /* 0x000fea0003800000 */
[----:B------:R-:W4:Y:S02]  /*2660*/  LDG.E.U8 R156, desc[UR36][R88.64+0x9] ;  /* 0x00000924589c7981 */ /* 0x000f24000c1e1100 */
[----:B----4-:R-:W-:-:S05]  /*2670*/  PRMT R22, R156, 0x8880, RZ ;  /* 0x000088809c167816 */ /* 0x010fca00000000ff */
[----:B------:R-:W-:-:S07]  /*2680*/  IMAD R167, R22, R155, RZ ;  /* 0x0000009b16a77224 */ /* 0x000fce00078e02ff */
.L_x_51:
[----:B------:R-:W-:Y:S05]  /*2690*/  BSYNC B1 ;  /* 0x0000000000017941 */ /* 0x000fea0003800000 */
.L_x_50:
[C---:B------:R-:W-:Y:S01]  /*26a0*/  ISETP.LT.OR P2, PT, R164.reuse, 0x11, !P1 ;  /* 0x00000011a400780c */ /* 0x040fe20004f41670 */
[----:B------:R-:W-:Y:S01]  /*26b0*/  @!P4 IMAD R95, R95, R154, R167 ;  /* 0x0000009a5f5fc224 */ /* 0x000fe200078e02a7 */
[----:B------:R-:W-:Y:S01]  /*26c0*/  BSSY B1, `(.L_x_52) ;  /* 0x0000008000017945 */ /* 0x000fe20003800000 */
[----:B------:R-:W-:-:S03]  /*26d0*/  ISETP.LT.OR P3, PT, R164, 0x12, !P1 ;  /* 0x00000012a400780c */ /* 0x000fc60004f61670 */
[----:B------:R4:W-:Y:S01]  /*26e0*/  @!P4 STG.E.U8 desc[UR36][R12.64+0x9], R95 ;  /* 0x0000095f0c00c986 */ /* 0x0009e2000c101124 */
[----:B------:R-:W-:-:S06]  /*26f0*/  ISETP.LT.OR P4, PT, R164, 0x11, !P0 ;  /* 0x00000011a400780c */ /* 0x000fcc0004781670 */
[----:B------:R-:W-:Y:S07]  /*2700*/  @P2 BRA `(.L_x_53) ;  /* 0x00000000000c2947 */ /* 0x000fee0003800000 */
[----:B------:R-:W5:Y:S02]  /*2710*/  LDG.E.U8 R156, desc[UR36][R162.64+0x10] ;  /* 0x00001024a29c7981 */ /* 0x000f64000c1e1100 */
[----:B-----5:R-:W-:-:S05]  /*2720*/  PRMT R22, R156, 0x8880, RZ ;  /* 0x000088809c167816 */ /* 0x020fca00000000ff */
[----:B------:R-:W-:-:S07]  /*2730*/  IMAD R167, R22, R155, RZ ;  /* 0x0000009b16a77224 */ /* 0x000fce00078e02ff */
.L_x_53:
[----:B------:R-:W-:Y:S05]  /*2740*/  BSYNC B1 ;  /* 0x0000000000017941 */ /* 0x000fea0003800000 */
.L_x_52:
[----:B--2---:R-:W-:Y:S01]  /*2750*/  @!P2 IMAD R91, R96, R154, R167 ;  /* 0x0000009a605ba224 */ /* 0x004fe200078e02a7 */
[----:B------:R-:W-:Y:S04]  /*2760*/  BSSY B1, `(.L_x_54) ;  /* 0x0000006000017945 */ /* 0x000fe80003800000 */
[----:B------:R2:W-:Y:S01]  /*2770*/  @!P2 STG.E.U8 desc[UR36][R158.64+0x10], R91 ;  /* 0x0000105b9e00a986 */ /* 0x0005e2000c101124 */
[----:B------:R-:W-:Y:S05]  /*2780*/  @P3 BRA `(.L_x_55) ;  /* 0x00000000000c3947 */ /* 0x000fea0003800000 */
[----:B------:R-:W5:Y:S02]  /*2790*/  LDG.E.U8 R156, desc[UR36][R162.64+0x11] ;  /* 0x00001124a29c7981 */ /* 0x000f64000c1e1100 */
[----:B-----5:R-:W-:-:S05]  /*27a0*/  PRMT R22, R156, 0x8880, RZ ;  /* 0x000088809c167816 */ /* 0x020fca00000000ff */
[----:B------:R-:W-:-:S07]  /*27b0*/  IMAD R167, R22, R155, RZ ;  /* 0x0000009b16a77224 */ /* 0x000fce00078e02ff */
.L_x_55:
[----:B------:R-:W-:Y:S05]  /*27c0*/  BSYNC B1 ;  /* 0x0000000000017941 */ /* 0x000fea0003800000 */
.L_x_54:
[----:B------:R-:W-:Y:S01]  /*27d0*/  @!P3 IMAD R97, R97, R154, R167 ;  /* 0x0000009a6161b224 */ /* 0x000fe200078e02a7 */
[----:B------:R-:W-:Y:S04]  /*27e0*/  BSSY B1, `(.L_x_56) ;  /* 0x0000006000017945 */ /* 0x000fe80003800000 */
[----:B------:R0:W-:Y:S01]  /*27f0*/  @!P3 STG.E.U8 desc[UR36][R158.64+0x11], R97 ;  /* 0x000011619e00b986 */ /* 0x0001e2000c101124 */
[----:B------:R-:W-:Y:S05]  /*2800*/  @P4 BRA `(.L_x_57) ;  /* 0x00000000000c4947 */ /* 0x000fea0003800000 */
[----:B------:R-:W5:Y:S02]  /*2810*/  LDG.E.U8 R156, desc[UR36][R88.64+0x10] ;  /* 0x00001024589c7981 */ /* 0x000f64000c1e1100 */
[----:B-----5:R-:W-:-:S05]  /*2820*/  PRMT R22, R156, 0x8880, RZ ;  /* 0x000088809c167816 */ /* 0x020fca00000000ff */
[----:B------:R-:W-:-:S07]  /*2830*/  IMAD R167, R22, R155, RZ ;  /* 0x0000009b16a77224 */ /* 0x000fce00078e02ff */
.L_x_57:
[----:B------:R-:W-:Y:S05]  /*2840*/  BSYNC B1 ;  /* 0x0000000000017941 */ /* 0x000fea0003800000 */
.L_x_56:
[----:B------:R-:W-:Y:S01]  /*2850*/  ISETP.LT.OR P2, PT, R164, 0x12, !P0 ;  /* 0x00000012a400780c */ /* 0x000fe20004741670 */
[----:B--2---:R-:W-:Y:S01]  /*2860*/  @!P4 IMAD R91, R98, R154, R167 ;  /* 0x0000009a625bc224 */ /* 0x004fe200078e02a7 */
        /* <DEDUP_REMOVED lines=8> */
.L_x_59:
[----:B------:R-:W-:Y:S05]  /*28f0*/  BSYNC B1 ;  /* 0x0000000000017941 */ /* 0x000fea0003800000 */
.L_x_58:
[----:B------:R-:W-:Y:S01]  /*2900*/  @!P2 IMAD R99, R99, R154, R167 ;  /* 0x0000009a6363a224 */ /* 0x000fe200078e02a7 */
[----:B------:R-:W-:Y:S04]  /*2910*/  BSSY B1, `(.L_x_60) ;  /* 0x0000006000017945 */ /* 0x000fe80003800000 */
[----:B------:R0:W-:Y:S01]  /*2920*/  @!P2 STG.E.U8 desc[UR36][R12.64+0x11], R99 ;  /* 0x000011630c00a986 */ /* 0x0001e2000c101124 */
[----:B------:R-:W-:Y:S05]  /*2930*/  @P3 BRA `(.L_x_61) ;  /* 0x00000000000c3947 */ /* 0x000fea0003800000 */
[----:B------:R-:W5:Y:S02]  /*2940*/  LDG.E.U8 R156, desc[UR36][R162.64+0x18] ;  /* 0x00001824a29c7981 */ /* 0x000f64000c1e1100 */
[----:B-----5:R-:W-:-:S05]  /*2950*/  PRMT R22, R156, 0x8880, RZ ;  /* 0x000088809c167816 */ /* 0x020fca00000000ff */
[----:B------:R-:W-:-:S07]  /*2960*/  IMAD R167, R22, R155, RZ ;  /* 0x0000009b16a77224 */ /* 0x000fce00078e02ff */
.L_x_61:
[----:B------:R-:W-:Y:S05]  /*2970*/  BSYNC B1 ;  /* 0x0000000000017941 */ /* 0x000fea0003800000 */
.L_x_60:
[----:B--2---:R-:W-:Y:S01]  /*2980*/  @!P3 IMAD R91, R100, R154, R167 ;  /* 0x0000009a645bb224 */ /* 0x004fe200078e02a7 */
[----:B------:R-:W-:Y:S04]  /*2990*/  BSSY B1, `(.L_x_62) ;  /* 0x0000006000017945 */ /* 0x000fe80003800000 */
[----:B------:R2:W-:Y:S01]  /*29a0*/  @!P3 STG.E.U8 desc[UR36][R158.64+0x18], R91 ;  /* 0x0000185b9e00b986 */ /* 0x0005e2000c101124 */
[----:B------:R-:W-:Y:S05]  /*29b0*/  @P4 BRA `(.L_x_63) ;  /* 0x00000000000c4947 */ /* 0x000fea0003800000 */
[----:B------:R-:W5:Y:S02]  /*29c0*/  LDG.E.U8 R156, desc[UR36][R162.64+0x19] ;  /* 0x00001924a29c7981 */ /* 0x000f64000c1e1100 */
[----:B-----5:R-:W-:-:S05]  /*29d0*/  PRMT R22, R156, 0x8880, RZ ;  /* 0x000088809c167816 */ /* 0x020fca00000000ff */
[----:B------:R-:W-:-:S07]  /*29e0*/  IMAD R167, R22, R155, RZ ;  /* 0x0000009b16a77224 */ /* 0x000fce00078e02ff */
.L_x_63:
[----:B------:R-:W-:Y:S05]  /*29f0*/  BSYNC B1 ;  /* 0x0000000000017941 */ /* 0x000fea0003800000 */
.L_x_62:
        /* <DEDUP_REMOVED lines=10> */
.L_x_65:
[----:B------:R-:W-:Y:S05]  /*2aa0*/  BSYNC B1 ;  /* 0x0000000000017941 */ /* 0x000fea0003800000 */
.L_x_64:
[----:B--2---:R-:W-:Y:S01]  /*2ab0*/  @!P2 IMAD R91, R102, R154, R167 ;  /* 0x0000009a665ba224 */ /* 0x004fe200078e02a7 */
[----:B------:R-:W-:Y:S04]  /*2ac0*/  BSSY B1, `(.L_x_66) ;  /* 0x0000006000017945 */ /* 0x000fe80003800000 */
[----:B------:R2:W-:Y:S01]  /*2ad0*/  @!P2 STG.E.U8 desc[UR36][R12.64+0x18], R91 ;  /* 0x0000185b0c00a986 */ /* 0x0005e2000c101124 */
[----:B------:R-:W-:Y:S05]  /*2ae0*/  @P3 BRA `(.L_x_67) ;  /* 0x00000000000c3947 */ /* 0x000fea0003800000 */
[----:B------:R-:W5:Y:S02]  /*2af0*/  LDG.E.U8 R156, desc[UR36][R88.64+0x19] ;  /* 0x00001924589c7981 */ /* 0x000f64000c1e1100 */
[----:B-----5:R-:W-:-:S05]  /*2b00*/  PRMT R22, R156, 0x8880, RZ ;  /* 0x000088809c167816 */ /* 0x020fca00000000ff */
[----:B------:R-:W-:-:S07]  /*2b10*/  IMAD R167, R22, R155, RZ ;  /* 0x0000009b16a77224 */ /* 0x000fce00078e02ff */
.L_x_67:
[----:B------:R-:W-:Y:S05]  /*2b20*/  BSYNC B1 ;  /* 0x0000000000017941 */ /* 0x000fea0003800000 */
.L_x_66:
[----:B------:R-:W-:Y:S01]  /*2b30*/  @!P3 IMAD R103, R103, R154, R167 ;  /* 0x0000009a6767b224 */ /* 0x000fe200078e02a7 */
[----:B------:R-:W-:Y:S04]  /*2b40*/  BSSY B1, `(.L_x_68) ;  /* 0x0000006000017945 */ /* 0x000fe80003800000 */
[----:B------:R0:W-:Y:S01]  /*2b50*/  @!P3 STG.E.U8 desc[UR36][R12.64+0x19], R103 ;  /* 0x000019670c00b986 */ /* 0x0001e2000c101124 */
[----:B------:R-:W-:Y:S05]  /*2b60*/  @P4 BRA `(.L_x_69) ;  /* 0x00000000000c4947 */ /* 0x000fea0003800000 */
[----:B------:R-:W5:Y:S02]  /*2b70*/  LDG.E.U8 R156, desc[UR36][R162.64+0x20] ;  /* 0x00002024a29c7981 */ /* 0x000f64000c1e1100 */
[----:B-----5:R-:W-:-:S05]  /*2b80*/  PRMT R22, R156, 0x8880, RZ ;  /* 0x000088809c167816 */ /* 0x020fca00000000ff */
[----:B------:R-:W-:-:S07]  /*2b90*/  IMAD R167, R22, R155, RZ ;  /* 0x0000009b16a77224 */ /* 0x000fce00078e02ff */
.L_x_69:
[----:B------:R-:W-:Y:S05]  /*2ba0*/  BSYNC B1 ;  /* 0x0000000000017941 */ /* 0x000fea0003800000 */
.L_x_68:
        /* <DEDUP_REMOVED lines=10> */
.L_x_71:
[----:B------:R-:W-:Y:S05]  /*2c50*/  BSYNC B1 ;  /* 0x0000000000017941 */ /* 0x000fea0003800000 */
.L_x_70:
[----:B------:R-:W-:Y:S01]  /*2c60*/  @!P2 IMAD R105, R105, R154, R167 ;  /* 0x0000009a6969a224 */ /* 0x000fe200078e02a7 */
[----:B------:R-:W-:Y:S04]  /*2c70*/  BSSY B1, `(.L_x_72) ;  /* 0x0000006000017945 */ /* 0x000fe80003800000 */
[----:B------:R0:W-:Y:S01]  /*2c80*/  @!P2 STG.E.U8 desc[UR36][R158.64+0x21], R105 ;  /* 0x000021699e00a986 */ /* 0x0001e2000c101124 */
[----:B------:R-:W-:Y:S05]  /*2c90*/  @P3 BRA `(.L_x_73) ;  /* 0x00000000000c3947 */ /* 0x000fea0003800000 */
[----:B------:R-:W5:Y:S02]  /*2ca0*/  LDG.E.U8 R156, desc[UR36][R88.64+0x20] ;  /* 0x00002024589c7981 */ /* 0x000f64000c1e1100 */
[----:B-----5:R-:W-:-:S05]  /*2cb0*/  PRMT R22, R156, 0x8880, RZ ;  /* 0x000088809c167816 */ /* 0x020fca00000000ff */
[----:B------:R-:W-:-:S07]  /*2cc0*/  IMAD R167, R22, R155, RZ ;  /* 0x0000009b16a77224 */ /* 0x000fce00078e02ff */
.L_x_73:
[----:B------:R-:W-:Y:S05]  /*2cd0*/  BSYNC B1 ;  /* 0x0000000000017941 */ /* 0x000fea0003800000 */
.L_x_72:
[----:B--2---:R-:W-:Y:S01]  /*2ce0*/  @!P3 IMAD R91, R106, R154, R167 ;  /* 0x0000009a6a5bb224 */ /* 0x004fe200078e02a7 */
[----:B------:R-:W-:Y:S04]  /*2cf0*/  BSSY B1, `(.L_x_74) ;  /* 0x0000006000017945 */ /* 0x000fe80003800000 */
[----:B------:R2:W-:Y:S01]  /*2d00*/  @!P3 STG.E.U8 desc[UR36][R12.64+0x20], R91 ;  /* 0x0000205b0c00b986 */ /* 0x0005e2000c101124 */
[----:B------:R-:W-:Y:S05]  /*2d10*/  @P4 BRA `(.L_x_75) ;  /* 0x00000000000c4947 */ /* 0x000fea0003800000 */
[----:B------:R-:W5:Y:S02]  /*2d20*/  LDG.E.U8 R156, desc[UR36][R88.64+0x21] ;  /* 0x00002124589c7981 */ /* 0x000f64000c1e1100 */
[----:B-----5:R-:W-:-:S05]  /*2d30*/  PRMT R22, R156, 0x8880, RZ ;  /* 0x000088809c167816 */ /* 0x020fca00000000ff */
[----:B------:R-:W-:-:S07]  /*2d40*/  IMAD R167, R22, R155, RZ ;  /* 0x0000009b16a77224 */ /* 0x000fce00078e02ff */
.L_x_75:
[----:B------:R-:W-:Y:S05]  /*2d50*/  BSYNC B1 ;  /* 0x0000000000017941 */ /* 0x000fea0003800000 */
.L_x_74:
        /* <DEDUP_REMOVED lines=10> */
.L_x_77:
[----:B------:R-:W-:Y:S05]  /*2e00*/  BSYNC B1 ;  /* 0x0000000000017941 */ /* 0x000fea0003800000 */
.L_x_76:
[----:B--2---:R-:W-:Y:S01]  /*2e10*/  @!P2 IMAD R91, R108, R154, R167 ;  /* 0x0000009a6c5ba224 */ /* 0x004fe200078e02a7 */
[----:B------:R-:W-:Y:S04]  /*2e20*/  BSSY B1, `(.L_x_78) ;  /* 0x0000006000017945 */ /* 0x000fe80003800000 */
[----:B------:R2:W-:Y:S01]  /*2e30*/  @!P2 STG.E.U8 desc[UR36][R158.64+0x28], R91 ;  /* 0x0000285b9e00a986 */ /* 0x0005e2000c101124 */
[----:B------:R-:W-:Y:S05]  /*2e40*/  @P3 BRA `(.L_x_79) ;  /* 0x00000000000c3947 */ /* 0x000fea0003800000 */
[----:B------:R-:W5:Y:S02]  /*2e50*/  LDG.E.U8 R156, desc[UR36][R162.64+0x29] ;  /* 0x00002924a29c7981 */ /* 0x000f64000c1e1100 */
[----:B-----5:R-:W-:-:S05]  /*2e60*/  PRMT R22, R156, 0x8880, RZ ;  /* 0x000088809c167816 */ /* 0x020fca00000000ff */
[----:B------:R-:W-:-:S07]  /*2e70*/  IMAD R167, R22, R155, RZ ;  /* 0x0000009b16a77224 */ /* 0x000fce00078e02ff */
.L_x_79:
[----:B------:R-:W-:Y:S05]  /*2e80*/  BSYNC B1 ;  /* 0x0000000000017941 */ /* 0x000fea0003800000 */
.L_x_78:
[----:B------:R-:W-:Y:S01]  /*2e90*/  @!P3 IMAD R109, R109, R154, R167 ;  /* 0x0000009a6d6db224 */ /* 0x000fe200078e02a7 */
[----:B------:R-:W-:Y:S04]  /*2ea0*/  BSSY B1, `(.L_x_80) ;  /* 0x0000006000017945 */ /* 0x000fe80003800000 */
[----:B------:R0:W-:Y:S01]  /*2eb0*/  @!P3 STG.E.U8 desc[UR36][R158.64+0x29], R109 ;  /* 0x0000296d9e00b986 */ /* 0x0001e2000c101124 */
[----:B------:R-:W-:Y:S05]  /*2ec0*/  @P4 BRA `(.L_x_81) ;  /* 0x00000000000c4947 */ /* 0x000fea0003800000 */
[----:B------:R-:W5:Y:S02]  /*2ed0*/  LDG.E.U8 R156, desc[UR36][R88.64+0x28] ;  /* 0x00002824589c7981 */ /* 0x000f64000c1e1100 */
[----:B-----5:R-:W-:-:S05]  /*2ee0*/  PRMT R22, R156, 0x8880, RZ ;  /* 0x000088809c167816 */ /* 0x020fca00000000ff */
[----:B------:R-:W-:-:S07]  /*2ef0*/  IMAD R167, R22, R155, RZ ;  /* 0x0000009b16a77224 */ /* 0x000fce00078e02ff */
.L_x_81:
[----:B------:R-:W-:Y:S05]  /*2f00*/  BSYNC B1 ;  /* 0x0000000000017941 */ /* 0x000fea0003800000 */
.L_x_80:
        /* <DEDUP_REMOVED lines=10> */
.L_x_83:
[----:B------:R-:W-:Y:S05]  /*2fb0*/  BSYNC B1 ;  /* 0x0000000000017941 */ /* 0x000fea0003800000 */
.L_x_82:
[----:B------:R-:W-:Y:S01]  /*2fc0*/  @!P2 IMAD R111, R111, R154, R167 ;  /* 0x0000009a6f6fa224 */ /* 0x000fe200078e02a7 */
[----:B------:R-:W-:Y:S04]  /*2fd0*/  BSSY B1, `(.L_x_84) ;  /* 0x0000006000017945 */ /* 0x000fe80003800000 */
[----:B------:R0:W-:Y:S01]  /*2fe0*/  @!P2 STG.E.U8 desc[UR36][R12.64+0x29], R111 ;  /* 0x0000296f0c00a986 */ /* 0x0001e2000c101124 */
[----:B------:R-:W-:Y:S05]  /*2ff0*/  @P3 BRA `(.L_x_85) ;  /* 0x00000000000c3947 */ /* 0x000fea0003800000 */
[----:B------:R-:W5:Y:S02]  /*3000*/  LDG.E.U8 R156, desc[UR36][R162.64+0x30] ;  /* 0x00003024a29c7981 */ /* 0x000f64000c1e1100 */
[----:B-----5:R-:W-:-:S05]  /*3010*/  PRMT R22, R156, 0x8880, RZ ;  /* 0x000088809c167816 */ /* 0x020fca00000000ff */
[----:B------:R-:W-:-:S07]  /*3020*/  IMAD R167, R22, R155, RZ ;  /* 0x0000009b16a77224 */ /* 0x000fce00078e02ff */
.L_x_85:
[----:B------:R-:W-:Y:S05]  /*3030*/  BSYNC B1 ;  /* 0x0000000000017941 */ /* 0x000fea0003800000 */
.L_x_84:
[----:B--2---:R-:W-:Y:S01]  /*3040*/  @!P3 IMAD R91, R112, R154, R167 ;  /* 0x0000009a705bb224 */ /* 0x004fe200078e02a7 */
[----:B------:R-:W-:Y:S04]  /*3050*/  BSSY B1, `(.L_x_86) ;  /* 0x0000006000017945 */ /* 0x000fe80003800000 */
[----:B------:R2:W-:Y:S01]  /*3060*/  @!P3 STG.E.U8 desc[UR36][R158.64+0x30], R91 ;  /* 0x0000305b9e00b986 */ /* 0x0005e2000c101124 */
[----:B------:R-:W-:Y:S05]  /*3070*/  @P4 BRA `(.L_x_87) ;  /* 0x00000000000c4947 */ /* 0x000fea0003800000 */
[----:B------:R-:W5:Y:S02]  /*3080*/  LDG.E.U8 R156, desc[UR36][R162.64+0x31] ;  /* 0x00003124a29c7981 */ /* 0x000f64000c1e1100 */
[----:B-----5:R-:W-:-:S05]  /*3090*/  PRMT R22, R156, 0x8880, RZ ;  /* 0x000088809c167816 */ /* 0x020fca00000000ff */
[----:B------:R-:W-:-:S07]  /*30a0*/  IMAD R167, R22, R155, RZ ;  /* 0x0000009b16a77224 */ /* 0x000fce00078e02ff */
.L_x_87:
[----:B------:R-:W-:Y:S05]  /*30b0*/  BSYNC B1 ;  /* 0x0000000000017941 */ /* 0x000fea0003800000 */
.L_x_86:
        /* <DEDUP_REMOVED lines=10> */
.L_x_89:
[----:B------:R-:W-:Y:S05]  /*3160*/  BSYNC B1 ;  /* 0x0000000000017941 */ /* 0x000fea0003800000 */
.L_x_88:
[----:B--2---:R-:W-:Y:S01]  /*3170*/  @!P2 IMAD R91, R114, R154, R167 ;  /* 0x0000009a725ba224 */ /* 0x004fe200078e02a7 */
[----:B------:R-:W-:Y:S04]  /*3180*/  BSSY B1, `(.L_x_90) ;  /* 0x0000006000017945 */ /* 0x000fe80003800000 */
[----:B------:R2:W-:Y:S01]  /*3190*/  @!P2 STG.E.U8 desc[UR36][R12.64+0x30], R91 ;  /* 0x0000305b0c00a986 */ /* 0x0005e2000c101124 */
[----:B------:R-:W-:Y:S05]  /*31a0*/  @P3 BRA `(.L_x_91) ;  /* 0x00000000000c3947 */ /* 0x000fea0003800000 */
[----:B------:R-:W5:Y:S02]  /*31b0*/  LDG.E.U8 R156, desc[UR36][R88.64+0x31] ;  /* 0x00003124589c7981 */ /* 0x000f64000c1e1100 */
[----:B-----5:R-:W-:-:S05]  /*31c0*/  PRMT R22, R156, 0x8880, RZ ;  /* 0x000088809c167816 */ /* 0x020fca00000000ff */
[----:B------:R-:W-:-:S07]  /*31d0*/  IMAD R167, R22, R155, RZ ;  /* 0x0000009b16a77224 */ /* 0x000fce00078e02ff */
.L_x_91:
[----:B------:R-:W-:Y:S05]  /*31e0*/  BSYNC B1 ;  /* 0x0000000000017941 */ /* 0x000fea0003800000 */
.L_x_90:
[----:B------:R-:W-:Y:S01]  /*31f0*/  @!P3 IMAD R115, R115, R154, R167 ;  /* 0x0000009a7373b224 */ /* 0x000fe200078e02a7 */
[----:B------:R-:W-:Y:S04]  /*3200*/  BSSY B1, `(.L_x_92) ;  /* 0x0000006000017945 */ /* 0x000fe80003800000 */
[----:B------:R0:W-:Y:S01]  /*3210*/  @!P3 STG.E.U8 desc[UR36][R12.64+0x31], R115 ;  /* 0x000031730c00b986 */ /* 0x0001e2000c101124 */
[----:B------:R-:W-:Y:S05]  /*3220*/  @P4 BRA `(.L_x_93) ;  /* 0x00000000000c4947 */ /* 0x000fea0003800000 */
[----:B------:R-:W5:Y:S02]  /*3230*/  LDG.E.U8 R156, desc[UR36][R162.64+0x38] ;  /* 0x00003824a29c7981 */ /* 0x000f64000c1e1100 */
[----:B-----5:R-:W-:-:S05]  /*3240*/  PRMT R22, R156, 0x8880, RZ ;  /* 0x000088809c167816 */ /* 0x020fca00000000ff */
[----:B------:R-:W-:-:S07]  /*3250*/  IMAD R167, R22, R155, RZ ;  /* 0x0000009b16a77224 */ /* 0x000fce00078e02ff */
.L_x_93:
[----:B------:R-:W-:Y:S05]  /*3260*/  BSYNC B1 ;  /* 0x0000000000017941 */ /* 0x000fea0003800000 */
.L_x_92:
        /* <DEDUP_REMOVED lines=10> */
.L_x_95:
[----:B------:R-:W-:Y:S05]  /*3310*/  BSYNC B1 ;  /* 0x0000000000017941 */ /* 0x000fea0003800000 */
.L_x_94:
[----:B------:R-:W-:Y:S01]  /*3320*/  @!P2 IMAD R117, R117, R154, R167 ;  /* 0x0000009a7575a224 */ /* 0x000fe200078e02a7 */
[----:B------:R-:W-:Y:S04]  /*3330*/  BSSY B1, `(.L_x_96) ;  /* 0x0000006000017945 */ /* 0x000fe80003800000 */
[----:B------:R0:W-:Y:S01]  /*3340*/  @!P2 STG.E.U8 desc[UR36][R158.64+0x39], R117 ;  /* 0x000039759e00a986 */ /* 0x0001e2000c101124 */
[----:B------:R-:W-:Y:S05]  /*3350*/  @P3 BRA `(.L_x_97) ;  /* 0x00000000000c3947 */ /* 0x000fea0003800000 */
[----:B------:R-:W5:Y:S02]  /*3360*/  LDG.E.U8 R156, desc[UR36][R88.64+0x38] ;  /* 0x00003824589c7981 */ /* 0x000f64000c1e1100 */
[----:B-----5:R-:W-:-:S05]  /*3370*/  PRMT R22, R156, 0x8880, RZ ;  /* 0x000088809c167816 */ /* 0x020fca00000000ff */
[----:B------:R-:W-:-:S07]  /*3380*/  IMAD R167, R22, R155, RZ ;  /* 0x0000009b16a77224 */ /* 0x000fce00078e02ff */
.L_x_97:
[----:B------:R-:W-:Y:S05]  /*3390*/  BSYNC B1 ;  /* 0x0000000000017941 */ /* 0x000fea0003800000 */
.L_x_96:
[----:B--2---:R-:W-:Y:S01]  /*33a0*/  @!P3 IMAD R91, R118, R154, R167 ;  /* 0x0000009a765bb224 */ /* 0x004fe200078e02a7 */
[----:B------:R-:W-:Y:S04]  /*33b0*/  BSSY B1, `(.L_x_98) ;  /* 0x0000006000017945 */ /* 0x000fe80003800000 */
[----:B------:R2:W-:Y:S01]  /*33c0*/  @!P3 STG.E.U8 desc[UR36][R12.64+0x38], R91 ;  /* 0x0000385b0c00b986 */ /* 0x0005e2000c101124 */
[----:B------:R-:W-:Y:S05]  /*33d0*/  @P4 BRA `(.L_x_99) ;  /* 0x00000000000c4947 */ /* 0x000fea0003800000 */
[----:B------:R-:W5:Y:S02]  /*33e0*/  LDG.E.U8 R156, desc[UR36][R88.64+0x39] ;  /* 0x00003924589c7981 */ /* 0x000f64000c1e1100 */
[----:B-----5:R-:W-:-:S05]  /*33f0*/  PRMT R22, R156, 0x8880, RZ ;  /* 0x000088809c167816 */ /* 0x020fca00000000ff */
[----:B------:R-:W-:-:S07]  /*3400*/  IMAD R167, R22, R155, RZ ;  /* 0x0000009b16a77224 */ /* 0x000fce00078e02ff */
.L_x_99:
[----:B------:R-:W-:Y:S05]  /*3410*/  BSYNC B1 ;  /* 0x0000000000017941 */ /* 0x000fea0003800000 */
.L_x_98:
        /* <DEDUP_REMOVED lines=10> */
.L_x_101:
[----:B------:R-:W-:Y:S05]  /*34c0*/  BSYNC B1 ;  /* 0x0000000000017941 */ /* 0x000fea0003800000 */
.L_x_100:
[----:B--2---:R-:W-:Y:S01]  /*34d0*/  @!P2 IMAD R91, R120, R154, R167 ;  /* 0x0000009a785ba224 */ /* 0x004fe200078e02a7 */
[----:B------:R-:W-:Y:S04]  /*34e0*/  BSSY B1, `(.L_x_102) ;  /* 0x0000006000017945 */ /* 0x000fe80003800000 */
[----:B------:R2:W-:Y:S01]  /*34f0*/  @!P2 STG.E.U8 desc[UR36][R158.64+0x40], R91 ;  /* 0x0000405b9e00a986 */ /* 0x0005e2000c101124 */
[----:B------:R-:W-:Y:S05]  /*3500*/  @P3 BRA `(.L_x_103) ;  /* 0x00000000000c3947 */ /* 0x000fea0003800000 */
[----:B------:R-:W5:Y:S02]  /*3510*/  LDG.E.U8 R156, desc[UR36][R162.64+0x41] ;  /* 0x00004124a29c7981 */ /* 0x000f64000c1e1100 */
[----:B-----5:R-:W-:-:S05]  /*3520*/  PRMT R22, R156, 0x8880, RZ ;  /* 0x000088809c167816 */ /* 0x020fca00000000ff */
[----:B------:R-:W-:-:S07]  /*3530*/  IMAD R167, R22, R155, RZ ;  /* 0x0000009b16a77224 */ /* 0x000fce00078e02ff */
.L_x_103:
[----:B------:R-:W-:Y:S05]  /*3540*/  BSYNC B1 ;  /* 0x0000000000017941 */ /* 0x000fea0003800000 */
.L_x_102:
[----:B------:R-:W-:Y:S01]  /*3550*/  @!P3 IMAD R121, R121, R154, R167 ;  /* 0x0000009a7979b224 */ /* 0x000fe200078e02a7 */
[----:B------:R-:W-:Y:S04]  /*3560*/  BSSY B1, `(.L_x_104) ;  /* 0x0000006000017945 */ /* 0x000fe80003800000 */
[----:B------:R0:W-:Y:S01]  /*3570*/  @!P3 STG.E.U8 desc[UR36][R158.64+0x41], R121 ;  /* 0x000041799e00b986 */ /* 0x0001e2000c101124 */
[----:B------:R-:W-:Y:S05]  /*3580*/  @P4 BRA `(.L_x_105) ;  /* 0x00000000000c4947 */ /* 0x000fea0003800000 */
[----:B------:R-:W5:Y:S02]  /*3590*/  LDG.E.U8 R156, desc[UR36][R88.64+0x40] ;  /* 0x00004024589c7981 */ /* 0x000f64000c1e1100 */
[----:B-----5:R-:W-:-:S05]  /*35a0*/  PRMT R22, R156, 0x8880, RZ ;  /* 0x000088809c167816 */ /* 0x020fca00000000ff */
[----:B------:R-:W-:-:S07]  /*35b0*/  IMAD R167, R22, R155, RZ ;  /* 0x0000009b16a77224 */ /* 0x000fce00078e02ff */
.L_x_105:
[----:B------:R-:W-:Y:S05]  /*35c0*/  BSYNC B1 ;  /* 0x0000000000017941 */ /* 0x000fea0003800000 */
.L_x_104:
        /* <DEDUP_REMOVED lines=10> */
.L_x_107:
[----:B------:R-:W-:Y:S05]  /*3670*/  BSYNC B1 ;  /* 0x0000000000017941 */ /* 0x000fea0003800000 */
.L_x_106:
[----:B------:R-:W-:Y:S01]  /*3680*/  @!P2 IMAD R123, R123, R154, R167 ;  /* 0x0000009a7b7ba224 */ /* 0x000fe200078e02a7 */
[----:B------:R-:W-:Y:S04]  /*3690*/  BSSY B1, `(.L_x_108) ;  /* 0x0000006000017945 */ /* 0x000fe80003800000 */
[----:B------:R0:W-:Y:S01]  /*36a0*/  @!P2 STG.E.U8 desc[UR36][R12.64+0x41], R123 ;  /* 0x0000417b0c00a986 */ /* 0x0001e2000c101124 */
[----:B------:R-:W-:Y:S05]  /*36b0*/  @P3 BRA `(.L_x_109) ;  /* 0x00000000000c3947 */ /* 0x000fea0003800000 */
[----:B------:R-:W5:Y:S02]  /*36c0*/  LDG.E.U8 R156, desc[UR36][R162.64+0x48] ;  /* 0x00004824a29c7981 */ /* 0x000f64000c1e1100 */
[----:B-----5:R-:W-:-:S05]  /*36d0*/  PRMT R22, R156, 0x8880, RZ ;  /* 0x000088809c167816 */ /* 0x020fca00000000ff */
[----:B------:R-:W-:-:S07]  /*36e0*/  IMAD R167, R22, R155, RZ ;  /* 0x0000009b16a77224 */ /* 0x000fce00078e02ff */
.L_x_109:
[----:B------:R-:W-:Y:S05]  /*36f0*/  BSYNC B1 ;  /* 0x0000000000017941 */ /* 0x000fea0003800000 */
.L_x_108:
[----:B--2---:R-:W-:Y:S01]  /*3700*/  @!P3 IMAD R91, R124, R154, R167 ;  /* 0x0000009a7c5bb224 */ /* 0x004fe200078e02a7 */
[----:B------:R-:W-:Y:S04]  /*3710*/  BSSY B1, `(.L_x_110) ;  /* 0x0000006000017945 */ /* 0x000fe80003800000 */
[----:B------:R2:W-:Y:S01]  /*3720*/  @!P3 STG.E.U8 desc[UR36][R158.64+0x48], R91 ;  /* 0x0000485b9e00b986 */ /* 0x0005e2000c101124 */
[----:B------:R-:W-:Y:S05]  /*3730*/  @P4 BRA `(.L_x_111) ;  /* 0x00000000000c4947 */ /* 0x000fea0003800000 */
[----:B------:R-:W5:Y:S02]  /*3740*/  LDG.E.U8 R156, desc[UR36][R162.64+0x49] ;  /* 0x00004924a29c7981 */ /* 0x000f64000c1e1100 */
[----:B-----5:R-:W-:-:S05]  /*3750*/  PRMT R22, R156, 0x8880, RZ ;  /* 0x000088809c167816 */ /* 0x020fca00000000ff */
[----:B------:R-:W-:-:S07]  /*3760*/  IMAD R167, R22, R155, RZ ;  /* 0x0000009b16a77224 */ /* 0x000fce00078e02ff */
.L_x_111:
[----:B------:R-:W-:Y:S05]  /*3770*/  BSYNC B1 ;  /* 0x0000000000017941 */ /* 0x000fea0003800000 */
.L_x_110:
        /* <DEDUP_REMOVED lines=10> */
.L_x_113:
[----:B------:R-:W-:Y:S05]  /*3820*/  BSYNC B1 ;  /* 0x0000000000017941 */ /* 0x000fea0003800000 */
.L_x_112:
[----:B--2---:R-:W-:Y:S01]  /*3830*/  @!P2 IMAD R91, R126, R154, R167 ;  /* 0x0000009a7e5ba224 */ /* 0x004fe200078e02a7 */
[----:B------:R-:W-:Y:S04]  /*3840*/  BSSY B1, `(.L_x_114) ;  /* 0x0000006000017945 */ /* 0x000fe80003800000 */
[----:B------:R2:W-:Y:S01]  /*3850*/  @!P2 STG.E.U8 desc[UR36][R12.64+0x48], R91 ;  /* 0x0000485b0c00a986 */ /* 0x0005e2000c101124 */
[----:B------:R-:W-:Y:S05]  /*3860*/  @P3 BRA `(.L_x_115) ;  /* 0x00000000000c3947 */ /* 0x000fea0003800000 */
[----:B------:R-:W5:Y:S02]  /*3870*/  LDG.E.U8 R156, desc[UR36][R88.64+0x49] ;  /* 0x00004924589c7981 */ /* 0x000f64000c1e1100 */
[----:B-----5:R-:W-:-:S05]  /*3880*/  PRMT R22, R156, 0x8880, RZ ;  /* 0x000088809c167816 */ /* 0x020fca00000000ff */
[----:B------:R-:W-:-:S07]  /*3890*/  IMAD R167, R22, R155, RZ ;  /* 0x0000009b16a77224 */ /* 0x000fce00078e02ff */
.L_x_115:
[----:B------:R-:W-:Y:S05]  /*38a0*/  BSYNC B1 ;  /* 0x0000000000017941 */ /* 0x000fea0003800000 */
.L_x_114:
[----:B------:R-:W-:Y:S01]  /*38b0*/  @!P3 IMAD R127, R127, R154, R167 ;  /* 0x0000009a7f7fb224 */ /* 0x000fe200078e02a7 */
[----:B------:R-:W-:Y:S04]  /*38c0*/  BSSY B1, `(.L_x_116) ;  /* 0x0000006000017945 */ /* 0x000fe80003800000 */
[----:B------:R0:W-:Y:S01]  /*38d0*/  @!P3 STG.E.U8 desc[UR36][R12.64+0x49], R127 ;  /* 0x0000497f0c00b986 */ /* 0x0001e2000c101124 */
[----:B------:R-:W-:Y:S05]  /*38e0*/  @P4 BRA `(.L_x_117) ;  /* 0x00000000000c4947 */ /* 0x000fea0003800000 */
[----:B------:R-:W5:Y:S02]  /*38f0*/  LDG.E.U8 R156, desc[UR36][R162.64+0x50] ;  /* 0x00005024a29c7981 */ /* 0x000f64000c1e1100 */
[----:B-----5:R-:W-:-:S05]  /*3900*/  PRMT R22, R156, 0x8880, RZ ;  /* 0x000088809c167816 */ /* 0x020fca00000000ff */
[----:B------:R-:W-:-:S07]  /*3910*/  IMAD R167, R22, R155, RZ ;  /* 0x0000009b16a77224 */ /* 0x000fce00078e02ff */
.L_x_117:
[----:B------:R-:W-:Y:S05]  /*3920*/  BSYNC B1 ;  /* 0x0000000000017941 */ /* 0x000fea0003800000 */
.L_x_116:
        /* <DEDUP_REMOVED lines=10> */
.L_x_119:
[----:B------:R-:W-:Y:S05]  /*39d0*/  BSYNC B1 ;  /* 0x0000000000017941 */ /* 0x000fea0003800000 */
.L_x_118:
[----:B------:R-:W-:Y:S01]  /*39e0*/  @!P2 IMAD R129, R129, R154, R167 ;  /* 0x0000009a8181a224 */ /* 0x000fe200078e02a7 */
[----:B------:R-:W-:Y:S04]  /*39f0*/  BSSY B1, `(.L_x_120) ;  /* 0x0000006000017945 */ /* 0x000fe80003800000 */
[----:B------:R0:W-:Y:S01]  /*3a00*/  @!P2 STG.E.U8 desc[UR36][R158.64+0x51], R129 ;  /* 0x000051819e00a986 */ /* 0x0001e2000c101124 */
[----:B------:R-:W-:Y:S05]  /*3a10*/  @P3 BRA `(.L_x_121) ;  /* 0x00000000000c3947 */ /* 0x000fea0003800000 */
[----:B------:R-:W5:Y:S02]  /*3a20*/  LDG.E.U8 R156, desc[UR36][R88.64+0x50] ;  /* 0x00005024589c7981 */ /* 0x000f64000c1e1100 */
[----:B-----5:R-:W-:-:S05]  /*3a30*/  PRMT R22, R156, 0x8880, RZ ;  /* 0x000088809c167816 */ /* 0x020fca00000000ff */
[----:B------:R-:W-:-:S07]  /*3a40*/  IMAD R167, R22, R155, RZ ;  /* 0x0000009b16a77224 */ /* 0x000fce00078e02ff */
.L_x_121:
[----:B------:R-:W-:Y:S05]  /*3a50*/  BSYNC B1 ;  /* 0x0000000000017941 */ /* 0x000fea0003800000 */
.L_x_120:
[----:B--2---:R-:W-:Y:S01]  /*3a60*/  @!P3 IMAD R91, R130, R154, R167 ;  /* 0x0000009a825bb224 */ /* 0x004fe200078e02a7 */
[----:B------:R-:W-:Y:S04]  /*3a70*/  BSSY B1, `(.L_x_122) ;  /* 0x0000006000017945 */ /* 0x000fe80003800000 */
[----:B------:R2:W-:Y:S01]  /*3a80*/  @!P3 STG.E.U8 desc[UR36][R12.64+0x50], R91 ;  /* 0x0000505b0c00b986 */ /* 0x0005e2000c101124 */
[----:B------:R-:W-:Y:S05]  /*3a90*/  @P4 BRA `(.L_x_123) ;  /* 0x00000000000c4947 */ /* 0x000fea0003800000 */
[----:B------:R-:W5:Y:S02]  /*3aa0*/  LDG.E.U8 R156, desc[UR36][R88.64+0x51] ;  /* 0x00005124589c7981 */ /* 0x000f64000c1e1100 */
[----:B-----5:R-:W-:-:S05]  /*3ab0*/  PRMT R22, R156, 0x8880, RZ ;  /* 0x000088809c167816 */ /* 0x020fca00000000ff */
[----:B------:R-:W-:-:S07]  /*3ac0*/  IMAD R167, R22, R155, RZ ;  /* 0x0000009b16a77224 */ /* 0x000fce00078e02ff */
.L_x_123:
[----:B------:R-:W-:Y:S05]  /*3ad0*/  BSYNC B1 ;  /* 0x0000000000017941 */ /* 0x000fea0003800000 */
.L_x_122:
        /* <DEDUP_REMOVED lines=10> */
.L_x_125:
[----:B------:R-:W-:Y:S05]  /*3b80*/  BSYNC B1 ;  /* 0x0000000000017941 */ /* 0x000fea0003800000 */
.L_x_124:
[----:B--2---:R-:W-:Y:S01]  /*3b90*/  @!P2 IMAD R91, R132, R154, R167 ;  /* 0x0000009a845ba224 */ /* 0x004fe200078e02a7 */
[----:B------:R-:W-:Y:S04]  /*3ba0*/  BSSY B1, `(.L_x_126) ;  /* 0x0000006000017945 */ /* 0x000fe80003800000 */
[----:B------:R2:W-:Y:S01]  /*3bb0*/  @!P2 STG.E.U8 desc[UR36][R158.64+0x58], R91 ;  /* 0x0000585b9e00a986 */ /* 0x0005e2000c101124 */
[----:B------:R-:W-:Y:S05]  /*3bc0*/  @P3 BRA `(.L_x_127) ;  /* 0x00000000000c3947 */ /* 0x000fea0003800000 */
[----:B------:R-:W5:Y:S02]  /*3bd0*/  LDG.E.U8 R156, desc[UR36][R162.64+0x59] ;  /* 0x00005924a29c7981 */ /* 0x000f64000c1e1100 */
[----:B-----5:R-:W-:-:S05]  /*3be0*/  PRMT R22, R156, 0x8880, RZ ;  /* 0x000088809c167816 */ /* 0x020fca00000000ff */
[----:B------:R-:W-:-:S07]  /*3bf0*/  IMAD R167, R22, R155, RZ ;  /* 0x0000009b16a77224 */ /* 0x000fce00078e02ff */
.L_x_127:
[----:B------:R-:W-:Y:S05]  /*3c00*/  BSYNC B1 ;  /* 0x0000000000017941 */ /* 0x000fea0003800000 */
.L_x_126:
[----:B------:R-:W-:Y:S01]  /*3c10*/  @!P3 IMAD R133, R133, R154, R167 ;  /* 0x0000009a8585b224 */ /* 0x000fe200078e02a7 */
[----:B------:R-:W-:Y:S04]  /*3c20*/  BSSY B1, `(.L_x_128) ;  /* 0x0000006000017945 */ /* 0x000fe80003800000 */
[----:B------:R0:W-:Y:S01]  /*3c30*/  @!P3 STG.E.U8 desc[UR36][R158.64+0x59], R133 ;  /* 0x000059859e00b986 */ /* 0x0001e2000c101124 */
[----:B------:R-:W-:Y:S05]  /*3c40*/  @P4 BRA `(.L_x_129) ;  /* 0x00000000000c4947 */ /* 0x000fea0003800000 */
[----:B------:R-:W5:Y:S02]  /*3c50*/  LDG.E.U8 R156, desc[UR36][R88.64+0x58] ;  /* 0x00005824589c7981 */ /* 0x000f64000c1e1100 */
[----:B-----5:R-:W-:-:S05]  /*3c60*/  PRMT R22, R156, 0x8880, RZ ;  /* 0x000088809c167816 */ /* 0x020fca00000000ff */
[----:B------:R-:W-:-:S07]  /*3c70*/  IMAD R167, R22, R155, RZ ;  /* 0x0000009b16a77224 */ /* 0x000fce00078e02ff */
.L_x_129:
[----:B------:R-:W-:Y:S05]  /*3c80*/  BSYNC B1 ;  /* 0x0000000000017941 */ /* 0x000fea0003800000 */
.L_x_128:
        /* <DEDUP_REMOVED lines=10> */
.L_x_131:
[----:B------:R-:W-:Y:S05]  /*3d30*/  BSYNC B1 ;  /* 0x0000000000017941 */ /* 0x000fea0003800000 */
.L_x_130:
[----:B------:R-:W-:Y:S01]  /*3d40*/  @!P2 IMAD R135, R135, R154, R167 ;  /* 0x0000009a8787a224 */ /* 0x000fe200078e02a7 */
[----:B------:R-:W-:Y:S04]  /*3d50*/  BSSY B1, `(.L_x_132) ;  /* 0x0000006000017945 */ /* 0x000fe80003800000 */
[----:B------:R0:W-:Y:S01]  /*3d60*/  @!P2 STG.E.U8 desc[UR36][R12.64+0x59], R135 ;  /* 0x000059870c00a986 */ /* 0x0001e2000c101124 */
[----:B------:R-:W-:Y:S05]  /*3d70*/  @P3 BRA `(.L_x_133) ;  /* 0x00000000000c3947 */ /* 0x000fea0003800000 */
[----:B------:R-:W5:Y:S02]  /*3d80*/  LDG.E.U8 R156, desc[UR36][R162.64+0x60] ;  /* 0x00006024a29c7981 */ /* 0x000f64000c1e1100 */
[----:B-----5:R-:W-:-:S05]  /*3d90*/  PRMT R22, R156, 0x8880, RZ ;  /* 0x000088809c167816 */ /* 0x020fca00000000ff */
[----:B------:R-:W-:-:S07]  /*3da0*/  IMAD R167, R22, R155, RZ ;  /* 0x0000009b16a77224 */ /* 0x000fce00078e02ff */
.L_x_133:
[----:B------:R-:W-:Y:S05]  /*3db0*/  BSYNC B1 ;  /* 0x0000000000017941 */ /* 0x000fea0003800000 */
.L_x_132:
[----:B--2---:R-:W-:Y:S01]  /*3dc0*/  @!P3 IMAD R91, R136, R154, R167 ;  /* 0x0000009a885bb224 */ /* 0x004fe200078e02a7 */
[----:B------:R-:W-:Y:S04]  /*3dd0*/  BSSY B1, `(.L_x_134) ;  /* 0x0000006000017945 */ /* 0x000fe80003800000 */
[----:B------:R2:W-:Y:S01]  /*3de0*/  @!P3 STG.E.U8 desc[UR36][R158.64+0x60], R91 ;  /* 0x0000605b9e00b986 */ /* 0x0005e2000c101124 */
[----:B------:R-:W-:Y:S05]  /*3df0*/  @P4 BRA `(.L_x_135) ;  /* 0x00000000000c4947 */ /* 0x000fea0003800000 */
[----:B------:R-:W5:Y:S02]  /*3e00*/  LDG.E.U8 R156, desc[UR36][R162.64+0x61] ;  /* 0x00006124a29c7981 */ /* 0x000f64000c1e1100 */
[----:B-----5:R-:W-:-:S05]  /*3e10*/  PRMT R22, R156, 0x8880, RZ ;  /* 0x000088809c167816 */ /* 0x020fca00000000ff */
[----:B------:R-:W-:-:S07]  /*3e20*/  IMAD R167, R22, R155, RZ ;  /* 0x0000009b16a77224 */ /* 0x000fce00078e02ff */
.L_x_135:
[----:B------:R-:W-:Y:S05]  /*3e30*/  BSYNC B1 ;  /* 0x0000000000017941 */ /* 0x000fea0003800000 */
.L_x_134:
        /* <DEDUP_REMOVED lines=10> */
.L_x_137:
[----:B------:R-:W-:Y:S05]  /*3ee0*/  BSYNC B1 ;  /* 0x0000000000017941 */ /* 0x000fea0003800000 */
.L_x_136:
[----:B--2---:R-:W-:Y:S01]  /*3ef0*/  @!P2 IMAD R91, R138, R154, R167 ;  /* 0x0000009a8a5ba224 */ /* 0x004fe200078e02a7 */
[----:B------:R-:W-:Y:S04]  /*3f00*/  BSSY B1, `(.L_x_138) ;  /* 0x0000006000017945 */ /* 0x000fe80003800000 */
[----:B------:R2:W-:Y:S01]  /*3f10*/  @!P2 STG.E.U8 desc[UR36][R12.64+0x60], R91 ;  /* 0x0000605b0c00a986 */ /* 0x0005e2000c101124 */
[----:B------:R-:W-:Y:S05]  /*3f20*/  @P3 BRA `(.L_x_139) ;  /* 0x00000000000c3947 */ /* 0x000fea0003800000 */
[----:B------:R-:W5:Y:S02]  /*3f30*/  LDG.E.U8 R156, desc[UR36][R88.64+0x61] ;  /* 0x00006124589c7981 */ /* 0x000f64000c1e1100 */
[----:B-----5:R-:W-:-:S05]  /*3f40*/  PRMT R22, R156, 0x8880, RZ ;  /* 0x000088809c167816 */ /* 0x020fca00000000ff */
[----:B------:R-:W-:-:S07]  /*3f50*/  IMAD R167, R22, R155, RZ ;  /* 0x0000009b16a77224 */ /* 0x000fce00078e02ff */
.L_x_139:
[----:B------:R-:W-:Y:S05]  /*3f60*/  BSYNC B1 ;  /* 0x0000000000017941 */ /* 0x000fea0003800000 */
.L_x_138:
[----:B------:R-:W-:Y:S01]  /*3f70*/  @!P3 IMAD R139, R139, R154, R167 ;  /* 0x0000009a8b8bb224 */ /* 0x000fe200078e02a7 */
[----:B------:R-:W-:Y:S04]  /*3f80*/  BSSY B1, `(.L_x_140) ;  /* 0x0000006000017945 */ /* 0x000fe80003800000 */
[----:B------:R0:W-:Y:S01]  /*3f90*/  @!P3 STG.E.U8 desc[UR36][R12.64+0x61], R139 ;  /* 0x0000618b0c00b986 */ /* 0x0001e2000c101124 */
[----:B------:R-:W-:Y:S05]  /*3fa0*/  @P4 BRA `(.L_x_141) ;  /* 0x00000000000c4947 */ /* 0x000fea0003800000 */
[----:B------:R-:W5:Y:S02]  /*3fb0*/  LDG.E.U8 R156, desc[UR36][R162.64+0x68] ;  /* 0x00006824a29c7981 */ /* 0x000f64000c1e1100 */
[----:B-----5:R-:W-:-:S05]  /*3fc0*/  PRMT R22, R156, 0x8880, RZ ;  /* 0x000088809c167816 */ /* 0x020fca00000000ff */
[----:B------:R-:W-:-:S07]  /*3fd0*/  IMAD R167, R22, R155, RZ ;  /* 0x0000009b16a77224 */ /* 0x000fce00078e02ff */
.L_x_141:
[----:B------:R-:W-:Y:S05]  /*3fe0*/  BSYNC B1 ;  /* 0x0000000000017941 */ /* 0x000fea0003800000 */
.L_x_140:
        /* <DEDUP_REMOVED lines=10> */
.L_x_143:
[----:B------:R-:W-:Y:S05]  /*4090*/  BSYNC B1 ;  /* 0x0000000000017941 */ /* 0x000fea0003800000 */
.L_x_142:
[----:B------:R-:W-:Y:S01]  /*40a0*/  @!P2 IMAD R141, R141, R154, R167 ;  /* 0x0000009a8d8da224 */ /* 0x000fe200078e02a7 */
[----:B------:R-:W-:Y:S04]  /*40b0*/  BSSY B1, `(.L_x_144) ;  /* 0x0000006000017945 */ /* 0x000fe80003800000 */
[----:B------:R0:W-:Y:S01]  /*40c0*/  @!P2 STG.E.U8 desc[UR36][R158.64+0x69], R141 ;  /* 0x0000698d9e00a986 */ /* 0x0001e2000c101124 */
[----:B------:R-:W-:Y:S05]  /*40d0*/  @P3 BRA `(.L_x_145) ;  /* 0x00000000000c3947 */ /* 0x000fea0003800000 */
[----:B------:R-:W5:Y:S02]  /*40e0*/  LDG.E.U8 R156, desc[UR36][R88.64+0x68] ;  /* 0x00006824589c7981 */ /* 0x000f64000c1e1100 */
[----:B-----5:R-:W-:-:S05]  /*40f0*/  PRMT R22, R156, 0x8880, RZ ;  /* 0x000088809c167816 */ /* 0x020fca00000000ff */
[----:B------:R-:W-:-:S07]  /*4100*/  IMAD R167, R22, R155, RZ ;  /* 0x0000009b16a77224 */ /* 0x000fce00078e02ff */
.L_x_145:
[----:B------:R-:W-:Y:S05]  /*4110*/  BSYNC B1 ;  /* 0x0000000000017941 */ /* 0x000fea0003800000 */
.L_x_144:
[----:B--2---:R-:W-:Y:S01]  /*4120*/  @!P3 IMAD R91, R142, R154, R167 ;  /* 0x0000009a8e5bb224 */ /* 0x004fe200078e02a7 */
[----:B------:R-:W-:Y:S04]  /*4130*/  BSSY B1, `(.L_x_146) ;  /* 0x0000006000017945 */ /* 0x000fe80003800000 */
[----:B------:R2:W-:Y:S01]  /*4140*/  @!P3 STG.E.U8 desc[UR36][R12.64+0x68], R91 ;  /* 0x0000685b0c00b986 */ /* 0x0005e2000c101124 */
[----:B------:R-:W-:Y:S05]  /*4150*/  @P4 BRA `(.L_x_147) ;  /* 0x00000000000c4947 */ /* 0x000fea0003800000 */
[----:B------:R-:W5:Y:S02]  /*4160*/  LDG.E.U8 R156, desc[UR36][R88.64+0x69] ;  /* 0x00006924589c7981 */ /* 0x000f64000c1e1100 */
[----:B-----5:R-:W-:-:S05]  /*4170*/  PRMT R22, R156, 0x8880, RZ ;  /* 0x000088809c167816 */ /* 0x020fca00000000ff */
[----:B------:R-:W-:-:S07]  /*4180*/  IMAD R167, R22, R155, RZ ;  /* 0x0000009b16a77224 */ /* 0x000fce00078e02ff */
.L_x_147:
[----:B------:R-:W-:Y:S05]  /*4190*/  BSYNC B1 ;  /* 0x0000000000017941 */ /* 0x000fea0003800000 */
.L_x_146:
        /* <DEDUP_REMOVED lines=10> */
.L_x_149:
[----:B------:R-:W-:Y:S05]  /*4240*/  BSYNC B1 ;  /* 0x0000000000017941 */ /* 0x000fea0003800000 */
.L_x_148:
[----:B--2---:R-:W-:Y:S01]  /*4250*/  @!P2 IMAD R91, R144, R154, R167 ;  /* 0x0000009a905ba224 */ /* 0x004fe200078e02a7 */
[----:B------:R-:W-:Y:S04]  /*4260*/  BSSY B1, `(.L_x_150) ;  /* 0x0000006000017945 */ /* 0x000fe80003800000 */
[----:B------:R2:W-:Y:S01]  /*4270*/  @!P2 STG.E.U8 desc[UR36][R158.64+0x70], R91 ;  /* 0x0000705b9e00a986 */ /* 0x0005e2000c101124 */
[----:B------:R-:W-:Y:S05]  /*4280*/  @P3 BRA `(.L_x_151) ;  /* 0x00000000000c3947 */ /* 0x000fea0003800000 */
[----:B------:R-:W5:Y:S02]  /*4290*/  LDG.E.U8 R156, desc[UR36][R162.64+0x71] ;  /* 0x00007124a29c7981 */ /* 0x000f64000c1e1100 */
[----:B-----5:R-:W-:-:S05]  /*42a0*/  PRMT R22, R156, 0x8880, RZ ;  /* 0x000088809c167816 */ /* 0x020fca00000000ff */
[----:B------:R-:W-:-:S07]  /*42b0*/  IMAD R167, R22, R155, RZ ;  /* 0x0000009b16a77224 */ /* 0x000fce00078e02ff */
.L_x_151:
[----:B------:R-:W-:Y:S05]  /*42c0*/  BSYNC B1 ;  /* 0x0000000000017941 */ /* 0x000fea0003800000 */
.L_x_150:
[----:B------:R-:W-:Y:S01]  /*42d0*/  @!P3 IMAD R145, R145, R154, R167 ;  /* 0x0000009a9191b224 */ /* 0x000fe200078e02a7 */
[----:B------:R-:W-:Y:S04]  /*42e0*/  BSSY B1, `(.L_x_152) ;  /* 0x0000006000017945 */ /* 0x000fe80003800000 */
[----:B------:R0:W-:Y:S01]  /*42f0*/  @!P3 STG.E.U8 desc[UR36][R158.64+0x71], R145 ;  /* 0x000071919e00b986 */ /* 0x0001e2000c101124 */
[----:B------:R-:W-:Y:S05]  /*4300*/  @P4 BRA `(.L_x_153) ;  /* 0x00000000000c4947 */ /* 0x000fea0003800000 */
[----:B------:R-:W5:Y:S02]  /*4310*/  LDG.E.U8 R156, desc[UR36][R88.64+0x70] ;  /* 0x00007024589c7981 */ /* 0x000f64000c1e1100 */
[----:B-----5:R-:W-:-:S05]  /*4320*/  PRMT R22, R156, 0x8880, RZ ;  /* 0x000088809c167816 */ /* 0x020fca00000000ff */
[----:B------:R-:W-:-:S07]  /*4330*/  IMAD R167, R22, R155, RZ ;  /* 0x0000009b16a77224 */ /* 0x000fce00078e02ff */
.L_x_153:
[----:B------:R-:W-:Y:S05]  /*4340*/  BSYNC B1 ;  /* 0x0000000000017941 */ /* 0x000fea0003800000 */
.L_x_152:
[----:B------:R-:W-:Y:S01]  /*4350*/  ISETP.LT.OR P2, PT, R164, 0x72, !P0 ;  /* 0x00000072a400780c */ /* 0x000fe20004741670 */
[----:B--2---:R-:W-:Y:S01]  /*4360*/  @!P4 IMAD R91, R146, R154, R167 ;  /* 0x0000009a925bc224 */ /* 0x004fe200078e02a7 */
[----:B------:R-:W-:Y:S01]  /*4370*/  BSSY B1, `(.L_x_154) ;  /* 0x0000009000017945 */ /* 0x000fe20003800000 */
[----:B------:R-:W-:-:S03]  /*4380*/  IADD3 R165, P3, R165, 0x80, RZ ;  /* 0x00000080a5a57810 */ /* 0x000fc60007f7e0ff */
[----:B------:R2:W-:Y:S01]  /*4390*/  @!P4 STG.E.U8 desc[UR36][R12.64+0x70], R91 ;  /* 0x0000705b0c00c986 */ /* 0x0005e2000c101124 */
[C---:B------:R-:W-:Y:S02]  /*43a0*/  ISETP.LT.OR P4, PT, R164.reuse, 0x79, !P1 ;  /* 0x00000079a400780c */ /* 0x040fe40004f81670 */
[----:B------:R-:W-:-:S04]  /*43b0*/  ISETP.LT.OR P1, PT, R164, 0x7a, !P1 ;  /* 0x0000007aa400780c */ /* 0x000fc80004f21670 */
[----:B------:R-:W-:Y:S09]  /*43c0*/  @P2 BRA `(.L_x_155) ;  /* 0x00000000000c2947 */ /* 0x000ff20003800000 */
[----:B------:R-:W5:Y:S02]  /*43d0*/  LDG.E.U8 R156, desc[UR36][R88.64+0x71] ;  /* 0x00007124589c7981 */ /* 0x000f64000c1e1100 */
[----:B-----5:R-:W-:-:S05]  /*43e0*/  PRMT R22, R156, 0x8880, RZ ;  /* 0x000088809c167816 */ /* 0x020fca00000000ff */
[----:B------:R-:W-:-:S07]  /*43f0*/  IMAD R167, R22, R155, RZ ;  /* 0x0000009b16a77224 */ /* 0x000fce00078e02ff */
.L_x_155:
[----:B------:R-:W-:Y:S05]  /*4400*/  BSYNC B1 ;  /* 0x0000000000017941 */ /* 0x000fea0003800000 */
.L_x_154:
[----:B------:R-:W-:Y:S01]  /*4410*/  @!P2 IMAD R147, R147, R154, R167 ;  /* 0x0000009a9393a224 */ /* 0x000fe200078e02a7 */
[----:B------:R-:W-:Y:S04]  /*4420*/  BSSY B1, `(.L_x_156) ;  /* 0x0000006000017945 */ /* 0x000fe80003800000 */
[----:B------:R0:W-:Y:S01]  /*4430*/  @!P2 STG.E.U8 desc[UR36][R12.64+0x71], R147 ;  /* 0x000071930c00a986 */ /* 0x0001e2000c101124 */
[----:B------:R-:W-:Y:S05]  /*4440*/  @P4 BRA `(.L_x_157) ;  /* 0x00000000000c4947 */ /* 0x000fea0003800000 */
[----:B------:R-:W5:Y:S02]  /*4450*/  LDG.E.U8 R156, desc[UR36][R162.64+0x78] ;  /* 0x00007824a29c7981 */ /* 0x000f64000c1e1100 */
[----:B-----5:R-:W-:-:S05]  /*4460*/  PRMT R22, R156, 0x8880, RZ ;  /* 0x000088809c167816 */ /* 0x020fca00000000ff */
[----:B------:R-:W-:-:S07]  /*4470*/  IMAD R167, R22, R155, RZ ;  /* 0x0000009b16a77224 */ /* 0x000fce00078e02ff */
.L_x_157:
[----:B------:R-:W-:Y:S05]  /*4480*/  BSYNC B1 ;  /* 0x0000000000017941 */ /* 0x000fea0003800000 */
.L_x_156:
[----:B--2---:R-:W-:Y:S01]  /*4490*/  @!P4 IMAD R91, R148, R154, R167 ;  /* 0x0000009a945bc224 */ /* 0x004fe200078e02a7 */
[----:B------:R-:W-:Y:S04]  /*44a0*/  BSSY B1, `(.L_x_158) ;  /* 0x0000006000017945 */ /* 0x000fe80003800000 */
[----:B------:R2:W-:Y:S01]  /*44b0*/  @!P4 STG.E.U8 desc[UR36][R158.64+0x78], R91 ;  /* 0x0000785b9e00c986 */ /* 0x0005e2000c101124 */
[----:B------:R-:W-:Y:S05]  /*44c0*/  @P1 BRA `(.L_x_159) ;  /* 0x00000000000c1947 */ /* 0x000fea0003800000 */
[----:B------:R-:W5:Y:S02]  /*44d0*/  LDG.E.U8 R156, desc[UR36][R162.64+0x79] ;  /* 0x00007924a29c7981 */ /* 0x000f64000c1e1100 */
[----:B-----5:R-:W-:-:S05]  /*44e0*/  PRMT R22, R156, 0x8880, RZ ;  /* 0x000088809c167816 */ /* 0x020fca00000000ff */
[----:B------:R-:W-:-:S07]  /*44f0*/  IMAD R167, R22, R155, RZ ;  /* 0x0000009b16a77224 */ /* 0x000fce00078e02ff */
.L_x_159:
[----:B------:R-:W-:Y:S05]  /*4500*/  BSYNC B1 ;  /* 0x0000000000017941 */ /* 0x000fea0003800000 */
.L_x_158:
[----:B------:R-:W-:Y:S01]  /*4510*/  IMAD.X R5, RZ, RZ, R5, P3 ;  /* 0x000000ffff057224 */ /* 0x000fe200018e0605 */
[C---:B------:R-:W-:Y:S01]  /*4520*/  ISETP.LT.OR P3, PT, R164.reuse, 0x79, !P0 ;  /* 0x00000079a400780c */ /* 0x040fe20004761670 */
[----:B------:R-:W-:Y:S01]  /*4530*/  @!P1 IMAD R149, R149, R154, R167 ;  /* 0x0000009a95959224 */ /* 0x000fe200078e02a7 */
[----:B------:R-:W-:Y:S01]  /*4540*/  ISETP.GE.AND P2, PT, R3, 0x81, PT ;  /* 0x000000810300780c */ /* 0x000fe20003f46270 */
[-C--:B--2---:R-:W-:Y:S01]  /*4550*/  IMAD.WIDE.U32 R90, R165, R14.reuse, R152 ;  /* 0x0000000ea55a7225 */ /* 0x084fe200078e0098 */
[----:B------:R-:W-:Y:S01]  /*4560*/  BSSY B1, `(.L_x_160) ;  /* 0x000000b000017945 */ /* 0x000fe20003800000 */
[C---:B------:R-:W-:Y:S01]  /*4570*/  ISETP.LT.OR P0, PT, R164.reuse, 0x7a, !P0 ;  /* 0x0000007aa400780c */ /* 0x040fe20004701670 */
[----:B------:R2:W-:Y:S01]  /*4580*/  @!P1 STG.E.U8 desc[UR36][R158.64+0x79], R149 ;  /* 0x000079959e009986 */ /* 0x0005e2000c101124 */
[----:B------:R-:W-:Y:S01]  /*4590*/  IMAD R22, R5, R14, RZ ;  /* 0x0000000e05167224 */ /* 0x000fe200078e02ff */
[----:B------:R-:W-:Y:S02]  /*45a0*/  ISETP.LT.OR P1, PT, R164, 0x1, !P2 ;  /* 0x00000001a400780c */ /* 0x000fe40005721670 */
[----:B------:R-:W-:Y:S01]  /*45b0*/  IADD3 R4, P4, R90, R10, RZ ;  /* 0x0000000a5a047210 */ /* 0x000fe20007f9e0ff */
[----:B---3--:R-:W-:-:S02]  /*45c0*/  IMAD R93, R165, R15, R22 ;  /* 0x0000000fa55d7224 */ /* 0x008fc400078e0216 */
[----:B------:R-:W-:Y:S10]  /*45d0*/  @P3 BRA `(.L_x_161) ;  /* 0x00000000000c3947 */ /* 0x000ff40003800000 */
[----:B------:R-:W3:Y:S02]  /*45e0*/  LDG.E.U8 R156, desc[UR36][R88.64+0x78] ;  /* 0x00007824589c7981 */ /* 0x000ee4000c1e1100 */
[----:B---3--:R-:W-:-:S05]  /*45f0*/  PRMT R22, R156, 0x8880, RZ ;  /* 0x000088809c167816 */ /* 0x008fca00000000ff */
[----:B------:R-:W-:-:S07]  /*4600*/  IMAD R167, R22, R155, RZ ;  /* 0x0000009b16a77224 */ /* 0x000fce00078e02ff */
.L_x_161:
[----:B------:R-:W-:Y:S05]  /*4610*/  BSYNC B1 ;  /* 0x0000000000017941 */ /* 0x000fea0003800000 */
.L_x_160:
[----:B------:R-:W-:Y:S01]  /*4620*/  @!P3 IMAD R15, R150, R154, R167 ;  /* 0x0000009a960fb224 */ /* 0x000fe200078e02a7 */
[----:B------:R-:W-:Y:S01]  /*4630*/  BSSY B1, `(.L_x_162) ;  /* 0x0000007000017945 */ /* 0x000fe20003800000 */
[----:B------:R-:W-:-:S03]  /*4640*/  IADD3.X R5, R11, R91, R93, P4, !PT ;  /* 0x0000005b0b057210 */ /* 0x000fc600027fe45d */
[----:B------:R3:W-:Y:S01]  /*4650*/  @!P3 STG.E.U8 desc[UR36][R12.64+0x78], R15 ;  /* 0x0000780f0c00b986 */ /* 0x0007e2000c101124 */
[----:B------:R-:W-:Y:S05]  /*4660*/  @P0 BRA `(.L_x_163) ;  /* 0x00000000000c0947 */ /* 0x000fea0003800000 */
[----:B------:R-:W5:Y:S02]  /*4670*/  LDG.E.U8 R156, desc[UR36][R88.64+0x79] ;  /* 0x00007924589c7981 */ /* 0x000f64000c1e1100 */
[----:B-----5:R-:W-:-:S05]  /*4680*/  PRMT R22, R156, 0x8880, RZ ;  /* 0x000088809c167816 */ /* 0x020fca00000000ff */
[----:B------:R-:W-:-:S07]  /*4690*/  IMAD R167, R22, R155, RZ ;  /* 0x0000009b16a77224 */ /* 0x000fce00078e02ff */
.L_x_163:
[----:B------:R-:W-:Y:S05]  /*46a0*/  BSYNC B1 ;  /* 0x0000000000017941 */ /* 0x000fea0003800000 */
.L_x_162:
[----:B------:R-:W-:Y:S01]  /*46b0*/  @!P0 IMAD R151, R151, R154, R167 ;  /* 0x0000009a97978224 */ /* 0x000fe200078e02a7 */
[----:B------:R-:W-:Y:S04]  /*46c0*/  BSSY B1, `(.L_x_164) ;  /* 0x0000006000017945 */ /* 0x000fe80003800000 */
[----:B------:R0:W-:Y:S01]  /*46d0*/  @!P0 STG.E.U8 desc[UR36][R12.64+0x79], R151 ;  /* 0x000079970c008986 */ /* 0x0001e2000c101124 */
[----:B------:R-:W-:Y:S05]  /*46e0*/  @P1 BRA `(.L_x_165) ;  /* 0x00000000000c1947 */ /* 0x000fea0003800000 */
[----:B------:R-:W0:Y:S02]  /*46f0*/  LDG.E.U8 R156, desc[UR36][R4.64] ;  /* 0x00000024049c7981 */ /* 0x000e24000c1e1100 */
[----:B01-34-:R-:W-:-:S05]  /*4700*/  PRMT R12, R156, 0x8880, RZ ;  /* 0x000088809c0c7816 */ /* 0x01bfca00000000ff */
[----:B------:R-:W-:-:S07]  /*4710*/  IMAD R167, R12, R155, RZ ;  /* 0x0000009b0ca77224 */ /* 0x000fce00078e02ff */
.L_x_165:
[----:B------:R-:W-:Y:S05]  /*4720*/  BSYNC B1 ;  /* 0x0000000000017941 */ /* 0x000fea0003800000 */
.L_x_164:
[----:B01-34-:R-:W-:Y:S01]  /*4730*/  @!P1 IMAD R13, R24, R154, R167 ;  /* 0x0000009a180d9224 */ /* 0x01bfe200078e02a7 */
[----:B------:R-:W-:Y:S01]  /*4740*/  BSSY B1, `(.L_x_166) ;  /* 0x000000b000017945 */ /* 0x000fe20003800000 */
[----:B------:R-:W-:Y:S01]  /*4750*/  IMAD.WIDE.U32 R14, R165, R14, R160 ;  /* 0x0000000ea50e7225 */ /* 0x000fe200078e00a0 */
[----:B------:R-:W-:Y:S02]  /*4760*/  ISETP.GE.AND P0, PT, R3, 0x89, PT ;  /* 0x000000890300780c */ /* 0x000fe40003f06270 */
[----:B------:R0:W-:Y:S01]  /*4770*/  @!P1 STG.E.U8 desc[UR36][R6.64], R13 ;  /* 0x0000000d06009986 */ /* 0x0001e2000c101124 */
[----:B------:R-:W-:Y:S02]  /*4780*/  ISETP.LT.OR P1, PT, R164, 0x2, !P2 ;  /* 0x00000002a400780c */ /* 0x000fe40005721670 */
[----:B------:R-:W-:Y:S01]  /*4790*/  IADD3 R10, P3, P4, R20, R10, R14 ;  /* 0x0000000a140a7210 */ /* 0x000fe20007c7e00e */
[----:B------:R-:W-:-:S10]  /*47a0*/  IMAD.IADD R14, R93, 0x1, R15 ;  /* 0x000000015d0e7824 */ /* 0x000fd400078e020f */
[----:B0-----:R-:W-:Y:S05]  /*47b0*/  @P1 BRA `(.L_x_167) ;  /* 0x00000000000c1947 */ /* 0x001fea0003800000 */
[----:B------:R-:W3:Y:S02]  /*47c0*/  LDG.E.U8 R156, desc[UR36][R4.64+0x1] ;  /* 0x00000124049c7981 */ /* 0x000ee4000c1e1100 */
[----:B---3--:R-:W-:-:S05]  /*47d0*/  PRMT R12, R156, 0x8880, RZ ;  /* 0x000088809c0c7816 */ /* 0x008fca00000000ff */
[----:B------:R-:W-:-:S07]  /*47e0*/  IMAD R167, R12, R155, RZ ;  /* 0x0000009b0ca77224 */ /* 0x000fce00078e02ff */
.L_x_167:
[----:B------:R-:W-:Y:S05]  /*47f0*/  BSYNC B1 ;  /* 0x0000000000017941 */ /* 0x000fea0003800000 */
.L_x_166:
[----:B------:R-:W-:Y:S01]  /*4800*/  IADD3.X R11, R153, R11, R14, P3, P4 ;  /* 0x0000000b990b7210 */ /* 0x000fe20001fe840e */
[----:B------:R-:W-:Y:S01]  /*4810*/  @!P1 IMAD R25, R25, R154, R167 ;  /* 0x0000009a19199224 */ /* 0x000fe200078e02a7 */
[C---:B------:R-:W-:Y:S01]  /*4820*/  ISETP.LT.OR P3, PT, R164.reuse, 0x1, !P0 ;  /* 0x00000001a400780c */ /* 0x040fe20004761670 */
[----:B------:R-:W-:Y:S01]  /*4830*/  BSSY B1, `(.L_x_168) ;  /* 0x0000008000017945 */ /* 0x000fe20003800000 */
[C---:B------:R-:W-:Y:S02]  /*4840*/  ISETP.LT.OR P4, PT, R164.reuse, 0x9, !P2 ;  /* 0x00000009a400780c */ /* 0x040fe40005781670 */
[----:B------:R0:W-:Y:S01]  /*4850*/  @!P1 STG.E.U8 desc[UR36][R6.64+0x1], R25 ;  /* 0x0000011906009986 */ /* 0x0001e2000c101124 */
[----:B------:R-:W-:-:S08]  /*4860*/  ISETP.LT.OR P1, PT, R164, 0x2, !P0 ;  /* 0x00000002a400780c */ /* 0x000fd00004721670 */
[----:B------:R-:W-:Y:S05]  /*4870*/  @P3 BRA `(.L_x_169) ;  /* 0x00000000000c3947 */ /* 0x000fea0003800000 */
[----:B------:R-:W3:Y:S02]  /*4880*/  LDG.E.U8 R156, desc[UR36][R10.64] ;  /* 0x000000240a9c7981 */ /* 0x000ee4000c1e1100 */
[----:B---3--:R-:W-:-:S05]  /*4890*/  PRMT R12, R156, 0x8880, RZ ;  /* 0x000088809c0c7816 */ /* 0x008fca00000000ff */
[----:B------:R-:W-:-:S07]  /*48a0*/  IMAD R167, R12, R155, RZ ;  /* 0x0000009b0ca77224 */ /* 0x000fce00078e02ff */
.L_x_169:
[----:B------:R-:W-:Y:S05]  /*48b0*/  BSYNC B1 ;  /* 0x0000000000017941 */ /* 0x000fea0003800000 */
.L_x_168:
[----:B------:R-:W-:Y:S01]  /*48c0*/  @!P3 IMAD R3, R26, R154, R167 ;  /* 0x0000009a1a03b224 */ /* 0x000fe200078e02a7 */
[----:B------:R-:W-:Y:S04]  /*48d0*/  BSSY B1, `(.L_x_170) ;  /* 0x0000006000017945 */ /* 0x000fe80003800000 */
[----:B------:R1:W-:Y:S01]  /*48e0*/  @!P3 STG.E.U8 desc[UR36][R8.64], R3 ;  /* 0x000000030800b986 */ /* 0x0003e2000c101124 */
[----:B------:R-:W-:Y:S05]  /*48f0*/  @P1 BRA `(.L_x_171) ;  /* 0x00000000000c1947 */ /* 0x000fea0003800000 */
[----:B------:R-:W3:Y:S02]  /*4900*/  LDG.E.U8 R156, desc[UR36][R10.64+0x1] ;  /* 0x000001240a9c7981 */ /* 0x000ee4000c1e1100 */
[----:B---3--:R-:W-:-:S05]  /*4910*/  PRMT R12, R156, 0x8880, RZ ;  /* 0x000088809c0c7816 */ /* 0x008fca00000000ff */
[----:B------:R-:W-:-:S07]  /*4920*/  IMAD R167, R12, R155, RZ ;  /* 0x0000009b0ca77224 */ /* 0x000fce00078e02ff */
.L_x_171:
[----:B------:R-:W-:Y:S05]  /*4930*/  BSYNC B1 ;  /* 0x0000000000017941 */ /* 0x000fea0003800000 */
.L_x_170:
[----:B------:R-:W-:Y:S01]  /*4940*/  @!P1 IMAD R27, R27, R154, R167 ;  /* 0x0000009a1b1b9224 */ /* 0x000fe200078e02a7 */
[----:B------:R-:W-:Y:S04]  /*4950*/  BSSY B1, `(.L_x_172) ;  /* 0x0000006000017945 */ /* 0x000fe80003800000 */
[----:B------:R3:W-:Y:S01]  /*4960*/  @!P1 STG.E.U8 desc[UR36][R8.64+0x1], R27 ;  /* 0x0000011b08009986 */ /* 0x0007e2000c101124 */
[----:B------:R-:W-:Y:S05]  /*4970*/  @P4 BRA `(.L_x_173) ;  /* 0x00000000000c4947 */ /* 0x000fea0003800000 */
[----:B------:R-:W4:Y:S02]  /*4980*/  LDG.E.U8 R156, desc[UR36][R4.64+0x8] ;  /* 0x00000824049c7981 */ /* 0x000f24000c1e1100 */
[----:B----4-:R-:W-:-:S05]  /*4990*/  PRMT R12, R156, 0x8880, RZ ;  /* 0x000088809c0c7816 */ /* 0x010fca00000000ff */
[----:B------:R-:W-:-:S07]  /*49a0*/  IMAD R167, R12, R155, RZ ;  /* 0x0000009b0ca77224 */ /* 0x000fce00078e02ff */
.L_x_173:
[----:B------:R-:W-:Y:S05]  /*49b0*/  BSYNC B1 ;  /* 0x0000000000017941 */ /* 0x000fea0003800000 */
.L_x_172:
[----:B------:R-:W-:Y:S01]  /*49c0*/  ISETP.LT.OR P1, PT, R164, 0xa, !P2 ;  /* 0x0000000aa400780c */ /* 0x000fe20005721670 */
[----:B-1----:R-:W-:Y:S01]  /*49d0*/  @!P4 IMAD R3, R28, R154, R167 ;  /* 0x0000009a1c03c224 */ /* 0x002fe200078e02a7 */
[----:B------:R-:W-:Y:S01]  /*49e0*/  BSSY B1, `(.L_x_174) ;  /* 0x0000008000017945 */ /* 0x000fe20003800000 */
[----:B------:R-:W-:-:S03]  /*49f0*/  ISETP.LT.OR P3, PT, R164, 0x9, !P0 ;  /* 0x00000009a400780c */ /* 0x000fc60004761670 */
[----:B------:R1:W-:Y:S01]  /*4a00*/  @!P4 STG.E.U8 desc[UR36][R6.64+0x8], R3 ;  /* 0x000008030600c986 */ /* 0x0003e2000c101124 */
[----:B------:R-:W-:-:S06]  /*4a10*/  ISETP.LT.OR P4, PT, R164, 0xa, !P0 ;  /* 0x0000000aa400780c */ /* 0x000fcc0004781670 */
[----:B------:R-:W-:Y:S07]  /*4a20*/  @P1 BRA `(.L_x_175) ;  /* 0x00000000000c1947 */ /* 0x000fee0003800000 */
[----:B------:R-:W4:Y:S02]  /*4a30*/  LDG.E.U8 R156, desc[UR36][R4.64+0x9] ;  /* 0x00000924049c7981 */ /* 0x000f24000c1e1100 */
[----:B----4-:R-:W-:-:S05]  /*4a40*/  PRMT R12, R156, 0x8880, RZ ;  /* 0x000088809c0c7816 */ /* 0x010fca00000000ff */
[----:B------:R-:W-:-:S07]  /*4a50*/  IMAD R167, R12, R155, RZ ;  /* 0x0000009b0ca77224 */ /* 0x000fce00078e02ff */
.L_x_175:
[----:B------:R-:W-:Y:S05]  /*4a60*/  BSYNC B1 ;  /* 0x0000000000017941 */ /* 0x000fea0003800000 */
.L_x_174:
[----:B------:R-:W-:Y:S01]  /*4a70*/  @!P1 IMAD R29, R29, R154, R167 ;  /* 0x0000009a1d1d9224 */ /* 0x000fe200078e02a7 */
[----:B------:R-:W-:Y:S04]  /*4a80*/  BSSY B1, `(.L_x_176) ;  /* 0x0000006000017945 */ /* 0x000fe80003800000 */
[----:B------:R4:W-:Y:S01]  /*4a90*/  @!P1 STG.E.U8 desc[UR36][R6.64+0x9], R29 ;  /* 0x0000091d06009986 */ /* 0x0009e2000c101124 */
[----:B------:R-:W-:Y:S05]  /*4aa0*/  @P3 BRA `(.L_x_177) ;  /* 0x00000000000c3947 */ /* 0x000fea0003800000 */
[----:B------:R-:W5:Y:S02]  /*4ab0*/  LDG.E.U8 R156, desc[UR36][R10.64+0x8] ;  /* 0x000008240a9c7981 */ /* 0x000f64000c1e1100 */
[----:B-----5:R-:W-:-:S05]  /*4ac0*/  PRMT R12, R156, 0x8880, RZ ;  /* 0x000088809c0c7816 */ /* 0x020fca00000000ff */
[----:B------:R-:W-:-:S07]  /*4ad0*/  IMAD R167, R12, R155, RZ ;  /* 0x0000009b0ca77224 */ /* 0x000fce00078e02ff */
.L_x_177:
[----:B------:R-:W-:Y:S05]  /*4ae0*/  BSYNC B1 ;  /* 0x0000000000017941 */ /* 0x000fea0003800000 */
.L_x_176:
[----:B-1----:R-:W-:Y:S01]  /*4af0*/  @!P3 IMAD R3, R30, R154, R167 ;  /* 0x0000009a1e03b224 */ /* 0x002fe200078e02a7 */
[----:B------:R-:W-:Y:S04]  /*4b00*/  BSSY B1, `(.L_x_178) ;  /* 0x0000006000017945 */ /* 0x000fe80003800000 */
[----:B------:R1:W-:Y:S01]  /*4b10*/  @!P3 STG.E.U8 desc[UR36][R8.64+0x8], R3 ;  /* 0x000008030800b986 */ /* 0x0003e2000c101124 */
[----:B------:R-:W-:Y:S05]  /*4b20*/  @P4 BRA `(.L_x_179) ;  /* 0x00000000000c4947 */ /* 0x000fea0003800000 */
[----:B------:R-:W5:Y:S02]  /*4b30*/  LDG.E.U8 R156, desc[UR36][R10.64+0x9] ;  /* 0x000009240a9c7981 */ /* 0x000f64000c1e1100 */
[----:B-----5:R-:W-:-:S05]  /*4b40*/  PRMT R12, R156, 0x8880, RZ ;  /* 0x000088809c0c7816 */ /* 0x020fca00000000ff */
[----:B------:R-:W-:-:S07]  /*4b50*/  IMAD R167, R12, R155, RZ ;  /* 0x0000009b0ca77224 */ /* 0x000fce00078e02ff */
.L_x_179:
[----:B------:R-:W-:Y:S05]  /*4b60*/  BSYNC B1 ;  /* 0x0000000000017941 */ /* 0x000fea0003800000 */
.L_x_178:
        /* <DEDUP_REMOVED lines=10> */
.L_x_181:
[----:B------:R-:W-:Y:S05]  /*4c10*/  BSYNC B1 ;  /* 0x0000000000017941 */ /* 0x000fea0003800000 */
.L_x_180:
[----:B-1----:R-:W-:Y:S01]  /*4c20*/  @!P1 IMAD R3, R32, R154, R167 ;  /* 0x0000009a20039224 */ /* 0x002fe200078e02a7 */
[----:B------:R-:W-:Y:S04]  /*4c30*/  BSSY B1, `(.L_x_182) ;  /* 0x0000006000017945 */ /* 0x000fe80003800000 */
[----:B------:R1:W-:Y:S01]  /*4c40*/  @!P1 STG.E.U8 desc[UR36][R6.64+0x10], R3 ;  /* 0x0000100306009986 */ /* 0x0003e2000c101124 */
[----:B------:R-:W-:Y:S05]  /*4c50*/  @P3 BRA `(.L_x_183) ;  /* 0x00000000000c3947 */ /* 0x000fea0003800000 */
[----:B------:R-:W5:Y:S02]  /*4c60*/  LDG.E.U8 R156, desc[UR36][R4.64+0x11] ;  /* 0x00001124049c7981 */ /* 0x000f64000c1e1100 */
[----:B-----5:R-:W-:-:S05]  /*4c70*/  PRMT R12, R156, 0x8880, RZ ;  /* 0x000088809c0c7816 */ /* 0x020fca00000000ff */
[----:B------:R-:W-:-:S07]  /*4c80*/  IMAD R167, R12, R155, RZ ;  /* 0x0000009b0ca77224 */ /* 0x000fce00078e02ff */
.L_x_183:
[----:B------:R-:W-:Y:S05]  /*4c90*/  BSYNC B1 ;  /* 0x0000000000017941 */ /* 0x000fea0003800000 */
.L_x_182:
[----:B------:R-:W-:Y:S01]  /*4ca0*/  @!P3 IMAD R33, R33, R154, R167 ;  /* 0x0000009a2121b224 */ /* 0x000fe200078e02a7 */
[----:B------:R-:W-:Y:S04]  /*4cb0*/  BSSY B1, `(.L_x_184) ;  /* 0x0000006000017945 */ /* 0x000fe80003800000 */
[----:B------:R0:W-:Y:S01]  /*4cc0*/  @!P3 STG.E.U8 desc[UR36][R6.64+0x11], R33 ;  /* 0x000011210600b986 */ /* 0x0001e2000c101124 */
[----:B------:R-:W-:Y:S05]  /*4cd0*/  @P4 BRA `(.L_x_185) ;  /* 0x00000000000c4947 */ /* 0x000fea0003800000 */
[----:B------:R-:W5:Y:S02]  /*4ce0*/  LDG.E.U8 R156, desc[UR36][R10.64+0x10] ;  /* 0x000010240a9c7981 */ /* 0x000f64000c1e1100 */
[----:B-----5:R-:W-:-:S05]  /*4cf0*/  PRMT R12, R156, 0x8880, RZ ;  /* 0x000088809c0c7816 */ /* 0x020fca00000000ff */
[----:B------:R-:W-:-:S07]  /*4d00*/  IMAD R167, R12, R155, RZ ;  /* 0x0000009b0ca77224 */ /* 0x000fce00078e02ff */
.L_x_185:
[----:B------:R-:W-:Y:S05]  /*4d10*/  BSYNC B1 ;  /* 0x0000000000017941 */ /* 0x000fea0003800000 */
.L_x_184:
[----:B------:R-:W-:Y:S01]  /*4d20*/  ISETP.LT.OR P1, PT, R164, 0x12, !P0 ;  /* 0x00000012a400780c */ /* 0x000fe20004721670 */
[----:B-1----:R-:W-:Y:S01]  /*4d30*/  @!P4 IMAD R3, R34, R154, R167 ;  /* 0x0000009a2203c224 */ /* 0x002fe200078e02a7 */
        /* <DEDUP_REMOVED lines=8> */
.L_x_187:
[----:B------:R-:W-:Y:S05]  /*4dc0*/  BSYNC B1 ;  /* 0x0000000000017941 */ /* 0x000fea0003800000 */
.L_x_186:
[----:B------:R-:W-:Y:S01]  /*4dd0*/  @!P1 IMAD R35, R35, R154, R167 ;  /* 0x0000009a23239224 */ /* 0x000fe200078e02a7 */
[----:B------:R-:W-:Y:S04]  /*4de0*/  BSSY B1, `(.L_x_188) ;  /* 0x0000006000017945 */ /* 0x000fe80003800000 */
[----:B------:R0:W-:Y:S01]  /*4df0*/  @!P1 STG.E.U8 desc[UR36][R8.64+0x11], R35 ;  /* 0x0000112308009986 */ /* 0x0001e2000c101124 */
[----:B------:R-:W-:Y:S05]  /*4e00*/  @P3 BRA `(.L_x_189) ;  /* 0x00000000000c3947 */ /* 0x000fea0003800000 */
[----:B------:R-:W5:Y:S02]  /*4e10*/  LDG.E.U8 R156, desc[UR36][R4.64+0x18] ;  /* 0x00001824049c7981 */ /* 0x000f64000c1e1100 */
[----:B-----5:R-:W-:-:S05]  /*4e20*/  PRMT R12, R156, 0x8880, RZ ;  /* 0x000088809c0c7816 */ /* 0x020fca00000000ff */
[----:B------:R-:W-:-:S07]  /*4e30*/  IMAD R167, R12, R155, RZ ;  /* 0x0000009b0ca77224 */ /* 0x000fce00078e02ff */
.L_x_189:
[----:B------:R-:W-:Y:S05]  /*4e40*/  BSYNC B1 ;  /* 0x0000000000017941 */ /* 0x000fea0003800000 */
.L_x_188:
[----:B-1----:R-:W-:Y:S01]  /*4e50*/  @!P3 IMAD R3, R36, R154, R167 ;  /* 0x0000009a2403b224 */ /* 0x002fe200078e02a7 */
[----:B------:R-:W-:Y:S04]  /*4e60*/  BSSY B1, `(.L_x_190) ;  /* 0x0000006000017945 */ /* 0x000fe80003800000 */
[----:B------:R1:W-:Y:S01]  /*4e70*/  @!P3 STG.E.U8 desc[UR36][R6.64+0x18], R3 ;  /* 0x000018030600b986 */ /* 0x0003e2000c101124 */
[----:B------:R-:W-:Y:S05]  /*4e80*/  @P4 BRA `(.L_x_191) ;  /* 0x00000000000c4947 */ /* 0x000fea0003800000 */
[----:B------:R-:W5:Y:S02]  /*4e90*/  LDG.E.U8 R156, desc[UR36][R4.64+0x19] ;  /* 0x00001924049c7981 */ /* 0x000f64000c1e1100 */
[----:B-----5:R-:W-:-:S05]  /*4ea0*/  PRMT R12, R156, 0x8880, RZ ;  /* 0x000088809c0c7816 */ /* 0x020fca00000000ff */
[----:B------:R-:W-:-:S07]  /*4eb0*/  IMAD R167, R12, R155, RZ ;  /* 0x0000009b0ca77224 */ /* 0x000fce00078e02ff */
.L_x_191:
[----:B------:R-:W-:Y:S05]  /*4ec0*/  BSYNC B1 ;  /* 0x0000000000017941 */ /* 0x000fea0003800000 */
.L_x_190:
        /* <DEDUP_REMOVED lines=10> */
.L_x_193:
[----:B------:R-:W-:Y:S05]  /*4f70*/  BSYNC B1 ;  /* 0x0000000000017941 */ /* 0x000fea0003800000 */
.L_x_192:
[----:B-1----:R-:W-:Y:S01]  /*4f80*/  @!P1 IMAD R3, R38, R154, R167 ;  /* 0x0000009a26039224 */ /* 0x002fe200078e02a7 */
[----:B------:R-:W-:Y:S04]  /*4f90*/  BSSY B1, `(.L_x_194) ;  /* 0x0000006000017945 */ /* 0x000fe80003800000 */
[----:B------:R1:W-:Y:S01]  /*4fa0*/  @!P1 STG.E.U8 desc[UR36][R8.64+0x18], R3 ;  /* 0x0000180308009986 */ /* 0x0003e2000c101124 */
[----:B------:R-:W-:Y:S05]  /*4fb0*/  @P3 BRA `(.L_x_195) ;  /* 0x00000000000c3947 */ /* 0x000fea0003800000 */
[----:B------:R-:W5:Y:S02]  /*4fc0*/  LDG.E.U8 R156, desc[UR36][R10.64+0x19] ;  /* 0x000019240a9c7981 */ /* 0x000f64000c1e1100 */
[----:B-----5:R-:W-:-:S05]  /*4fd0*/  PRMT R12, R156, 0x8880, RZ ;  /* 0x000088809c0c7816 */ /* 0x020fca00000000ff */
[----:B------:R-:W-:-:S07]  /*4fe0*/  IMAD R167, R12, R155, RZ ;  /* 0x0000009b0ca77224 */ /* 0x000fce00078e02ff */
.L_x_195:
[----:B------:R-:W-:Y:S05]  /*4ff0*/  BSYNC B1 ;  /* 0x0000000000017941 */ /* 0x000fea0003800000 */
.L_x_194:
[----:B------:R-:W-:Y:S01]  /*5000*/  @!P3 IMAD R39, R39, R154, R167 ;  /* 0x0000009a2727b224 */ /* 0x000fe200078e02a7 */
[----:B------:R-:W-:Y:S04]  /*5010*/  BSSY B1, `(.L_x_196) ;  /* 0x0000006000017945 */ /* 0x000fe80003800000 */
[----:B------:R0:W-:Y:S01]  /*5020*/  @!P3 STG.E.U8 desc[UR36][R8.64+0x19], R39 ;  /* 0x000019270800b986 */ /* 0x0001e2000c101124 */
[----:B------:R-:W-:Y:S05]  /*5030*/  @P4 BRA `(.L_x_197) ;  /* 0x00000000000c4947 */ /* 0x000fea0003800000 */
[----:B------:R-:W5:Y:S02]  /*5040*/  LDG.E.U8 R156, desc[UR36][R4.64+0x20] ;  /* 0x00002024049c7981 */ /* 0x000f64000c1e1100 */
[----:B-----5:R-:W-:-:S05]  /*5050*/  PRMT R12, R156, 0x8880, RZ ;  /* 0x000088809c0c7816 */ /* 0x020fca00000000ff */
[----:B------:R-:W-:-:S07]  /*5060*/  IMAD R167, R12, R155, RZ ;  /* 0x0000009b0ca77224 */ /* 0x000fce00078e02ff */
.L_x_197:
[----:B------:R-:W-:Y:S05]  /*5070*/  BSYNC B1 ;  /* 0x0000000000017941 */ /* 0x000fea0003800000 */
.L_x_196:
        /* <DEDUP_REMOVED lines=10> */
.L_x_199:
[----:B------:R-:W-:Y:S05]  /*5120*/  BSYNC B1 ;  /* 0x0000000000017941 */ /* 0x000fea0003800000 */
.L_x_198:
[----:B------:R-:W-:Y:S01]  /*5130*/  @!P1 IMAD R41, R41, R154, R167 ;  /* 0x0000009a29299224 */ /* 0x000fe200078e02a7 */
[----:B------:R-:W-:Y:S04]  /*5140*/  BSSY B1, `(.L_x_200) ;  /* 0x0000006000017945 */ /* 0x000fe80003800000 */
[----:B------:R0:W-:Y:S01]  /*5150*/  @!P1 STG.E.U8 desc[UR36][R6.64+0x21], R41 ;  /* 0x0000212906009986 */ /* 0x0001e2000c101124 */
[----:B------:R-:W-:Y:S05]  /*5160*/  @P3 BRA `(.L_x_201) ;  /* 0x00000000000c3947 */ /* 0x000fea0003800000 */
[----:B------:R-:W5:Y:S02]  /*5170*/  LDG.E.U8 R156, desc[UR36][R10.64+0x20] ;  /* 0x000020240a9c7981 */ /* 0x000f64000c1e1100 */
[----:B-----5:R-:W-:-:S05]  /*5180*/  PRMT R12, R156, 0x8880, RZ ;  /* 0x000088809c0c7816 */ /* 0x020fca00000000ff */
[----:B------:R-:W-:-:S07]  /*5190*/  IMAD R167, R12, R155, RZ ;  /* 0x0000009b0ca77224 */ /* 0x000fce00078e02ff */
.L_x_201:
[----:B------:R-:W-:Y:S05]  /*51a0*/  BSYNC B1 ;  /* 0x0000000000017941 */ /* 0x000fea0003800000 */
.L_x_200:
[----:B-1----:R-:W-:Y:S01]  /*51b0*/  @!P3 IMAD R3, R42, R154, R167 ;  /* 0x0000009a2a03b224 */ /* 0x002fe200078e02a7 */
[----:B------:R-:W-:Y:S04]  /*51c0*/  BSSY B1, `(.L_x_202) ;  /* 0x0000006000017945 */ /* 0x000fe80003800000 */
[----:B------:R1:W-:Y:S01]  /*51d0*/  @!P3 STG.E.U8 desc[UR36][R8.64+0x20], R3 ;  /* 0x000020030800b986 */ /* 0x0003e2000c101124 */
[----:B------:R-:W-:Y:S05]  /*51e0*/  @P4 BRA `(.L_x_203) ;  /* 0x00000000000c4947 */ /* 0x000fea0003800000 */
[----:B------:R-:W5:Y:S02]  /*51f0*/  LDG.E.U8 R156, desc[UR36][R10.64+0x21] ;  /* 0x000021240a9c7981 */ /* 0x000f64000c1e1100 */
[----:B-----5:R-:W-:-:S05]  /*5200*/  PRMT R12, R156, 0x8880, RZ ;  /* 0x000088809c0c7816 */ /* 0x020fca00000000ff */
[----:B------:R-:W-:-:S07]  /*5210*/  IMAD R167, R12, R155, RZ ;  /* 0x0000009b0ca77224 */ /* 0x000fce00078e02ff */
.L_x_203:
[----:B------:R-:W-:Y:S05]  /*5220*/  BSYNC B1 ;  /* 0x0000000000017941 */ /* 0x000fea0003800000 */
.L_x_202:
        /* <DEDUP_REMOVED lines=10> */
.L_x_205:
[----:B------:R-:W-:Y:S05]  /*52d0*/  BSYNC B1 ;  /* 0x0000000000017941 */ /* 0x000fea0003800000 */
.L_x_204:
[----:B-1----:R-:W-:Y:S01]  /*52e0*/  @!P1 IMAD R3, R44, R154, R167 ;  /* 0x0000009a2c039224 */ /* 0x002fe200078e02a7 */
[----:B------:R-:W-:Y:S04]  /*52f0*/  BSSY B1, `(.L_x_206) ;  /* 0x0000006000017945 */ /* 0x000fe80003800000 */
[----:B------:R1:W-:Y:S01]  /*5300*/  @!P1 STG.E.U8 desc[UR36][R6.64+0x28], R3 ;  /* 0x0000280306009986 */ /* 0x0003e2000c101124 */
[----:B------:R-:W-:Y:S05]  /*5310*/  @P3 BRA `(.L_x_207) ;  /* 0x00000000000c3947 */ /* 0x000fea0003800000 */
[----:B------:R-:W5:Y:S02]  /*5320*/  LDG.E.U8 R156, desc[UR36][R4.64+0x29] ;  /* 0x00002924049c7981 */ /* 0x000f64000c1e1100 */
[----:B-----5:R-:W-:-:S05]  /*5330*/  PRMT R12, R156, 0x8880, RZ ;  /* 0x000088809c0c7816 */ /* 0x020fca00000000ff */
[----:B------:R-:W-:-:S07]  /*5340*/  IMAD R167, R12, R155, RZ ;  /* 0x0000009b0ca77224 */ /* 0x000fce00078e02ff */
.L_x_207:
[----:B------:R-:W-:Y:S05]  /*5350*/  BSYNC B1 ;  /* 0x0000000000017941 */ /* 0x000fea0003800000 */
.L_x_206:
[----:B------:R-:W-:Y:S01]  /*5360*/  @!P3 IMAD R45, R45, R154, R167 ;  /* 0x0000009a2d2db224 */ /* 0x000fe200078e02a7 */
[----:B------:R-:W-:Y:S04]  /*5370*/  BSSY B1, `(.L_x_208) ;  /* 0x0000006000017945 */ /* 0x000fe80003800000 */
[----:B------:R0:W-:Y:S01]  /*5380*/  @!P3 STG.E.U8 desc[UR36][R6.64+0x29], R45 ;  /* 0x0000292d0600b986 */ /* 0x0001e2000c101124 */
[----:B------:R-:W-:Y:S05]  /*5390*/  @P4 BRA `(.L_x_209) ;  /* 0x00000000000c4947 */ /* 0x000fea0003800000 */
[----:B------:R-:W5:Y:S02]  /*53a0*/  LDG.E.U8 R156, desc[UR36][R10.64+0x28] ;  /* 0x000028240a9c7981 */ /* 0x000f64000c1e1100 */
[----:B-----5:R-:W-:-:S05]  /*53b0*/  PRMT R12, R156, 0x8880, RZ ;  /* 0x000088809c0c7816 */ /* 0x020fca00000000ff */
[----:B------:R-:W-:-:S07]  /*53c0*/  IMAD R167, R12, R155, RZ ;  /* 0x0000009b0ca77224 */ /* 0x000fce00078e02ff */
.L_x_209:
[----:B------:R-:W-:Y:S05]  /*53d0*/  BSYNC B1 ;  /* 0x0000000000017941 */ /* 0x000fea0003800000 */
.L_x_208:
        /* <DEDUP_REMOVED lines=10> */
.L_x_211:
[----:B------:R-:W-:Y:S05]  /*5480*/  BSYNC B1 ;  /* 0x0000000000017941 */ /* 0x000fea0003800000 */
.L_x_210:
[----:B------:R-:W-:Y:S01]  /*5490*/  @!P1 IMAD R47, R47, R154, R167 ;  /* 0x0000009a2f2f9224 */ /* 0x000fe200078e02a7 */
[----:B------:R-:W-:Y:S04]  /*54a0*/  BSSY B1, `(.L_x_212) ;  /* 0x0000006000017945 */ /* 0x000fe80003800000 */
[----:B------:R0:W-:Y:S01]  /*54b0*/  @!P1 STG.E.U8 desc[UR36][R8.64+0x29], R47 ;  /* 0x0000292f08009986 */ /* 0x0001e2000c101124 */
[----:B------:R-:W-:Y:S05]  /*54c0*/  @P3 BRA `(.L_x_213) ;  /* 0x00000000000c3947 */ /* 0x000fea0003800000 */
[----:B------:R-:W5:Y:S02]  /*54d0*/  LDG.E.U8 R156, desc[UR36][R4.64+0x30] ;  /* 0x00003024049c7981 */ /* 0x000f64000c1e1100 */
[----:B-----5:R-:W-:-:S05]  /*54e0*/  PRMT R12, R156, 0x8880, RZ ;  /* 0x000088809c0c7816 */ /* 0x020fca00000000ff */
[----:B------:R-:W-:-:S07]  /*54f0*/  IMAD R167, R12, R155, RZ ;  /* 0x0000009b0ca77224 */ /* 0x000fce00078e02ff */
.L_x_213:
[----:B------:R-:W-:Y:S05]  /*5500*/  BSYNC B1 ;  /* 0x0000000000017941 */ /* 0x000fea0003800000 */
.L_x_212:
[----:B-1----:R-:W-:Y:S01]  /*5510*/  @!P3 IMAD R3, R48, R154, R167 ;  /* 0x0000009a3003b224 */ /* 0x002fe200078e02a7 */
[----:B------:R-:W-:Y:S04]  /*5520*/  BSSY B1, `(.L_x_214) ;  /* 0x0000006000017945 */ /* 0x000fe80003800000 */
[----:B------:R1:W-:Y:S01]  /*5530*/  @!P3 STG.E.U8 desc[UR36][R6.64+0x30], R3 ;  /* 0x000030030600b986 */ /* 0x0003e2000c101124 */
[----:B------:R-:W-:Y:S05]  /*5540*/  @P4 BRA `(.L_x_215) ;  /* 0x00000000000c4947 */ /* 0x000fea0003800000 */
[----:B------:R-:W5:Y:S02]  /*5550*/  LDG.E.U8 R156, desc[UR36][R4.64+0x31] ;  /* 0x00003124049c7981 */ /* 0x000f64000c1e1100 */
[----:B-----5:R-:W-:-:S05]  /*5560*/  PRMT R12, R156, 0x8880, RZ ;  /* 0x000088809c0c7816 */ /* 0x020fca00000000ff */
[----:B------:R-:W-:-:S07]  /*5570*/  IMAD R167, R12, R155, RZ ;  /* 0x0000009b0ca77224 */ /* 0x000fce00078e02ff */
.L_x_215:
[----:B------:R-:W-:Y:S05]  /*5580*/  BSYNC B1 ;  /* 0x0000000000017941 */ /* 0x000fea0003800000 */
.L_x_214:
        /* <DEDUP_REMOVED lines=10> */
.L_x_217:
[----:B------:R-:W-:Y:S05]  /*5630*/  BSYNC B1 ;  /* 0x0000000000017941 */ /* 0x000fea0003800000 */
.L_x_216:
[----:B-1----:R-:W-:Y:S01]  /*5640*/  @!P1 IMAD R3, R50, R154, R167 ;  /* 0x0000009a32039224 */ /* 0x002fe200078e02a7 */
[----:B------:R-:W-:Y:S04]  /*5650*/  BSSY B1, `(.L_x_218) ;  /* 0x0000006000017945 */ /* 0x000fe80003800000 */
[----:B------:R1:W-:Y:S01]  /*5660*/  @!P1 STG.E.U8 desc[UR36][R8.64+0x30], R3 ;  /* 0x0000300308009986 */ /* 0x0003e2000c101124 */
[----:B------:R-:W-:Y:S05]  /*5670*/  @P3 BRA `(.L_x_219) ;  /* 0x00000000000c3947 */ /* 0x000fea0003800000 */
[----:B------:R-:W5:Y:S02]  /*5680*/  LDG.E.U8 R156, desc[UR36][R10.64+0x31] ;  /* 0x000031240a9c7981 */ /* 0x000f64000c1e1100 */
[----:B-----5:R-:W-:-:S05]  /*5690*/  PRMT R12, R156, 0x8880, RZ ;  /* 0x000088809c0c7816 */ /* 0x020fca00000000ff */
[----:B------:R-:W-:-:S07]  /*56a0*/  IMAD R167, R12, R155, RZ ;  /* 0x0000009b0ca77224 */ /* 0x000fce00078e02ff */
.L_x_219:
[----:B------:R-:W-:Y:S05]  /*56b0*/  BSYNC B1 ;  /* 0x0000000000017941 */ /* 0x000fea0003800000 */
.L_x_218:
[----:B------:R-:W-:Y:S01]  /*56c0*/  @!P3 IMAD R51, R51, R154, R167 ;  /* 0x0000009a3333b224 */ /* 0x000fe200078e02a7 */
[----:B------:R-:W-:Y:S04]  /*56d0*/  BSSY B1, `(.L_x_220) ;  /* 0x0000006000017945 */ /* 0x000fe80003800000 */
[----:B------:R0:W-:Y:S01]  /*56e0*/  @!P3 STG.E.U8 desc[UR36][R8.64+0x31], R51 ;  /* 0x000031330800b986 */ /* 0x0001e2000c101124 */
[----:B------:R-:W-:Y:S05]  /*56f0*/  @P4 BRA `(.L_x_221) ;  /* 0x00000000000c4947 */ /* 0x000fea0003800000 */
[----:B------:R-:W5:Y:S02]  /*5700*/  LDG.E.U8 R156, desc[UR36][R4.64+0x38] ;  /* 0x00003824049c7981 */ /* 0x000f64000c1e1100 */
[----:B-----5:R-:W-:-:S05]  /*5710*/  PRMT R12, R156, 0x8880, RZ ;  /* 0x000088809c0c7816 */ /* 0x020fca00000000ff */
[----:B------:R-:W-:-:S07]  /*5720*/  IMAD R167, R12, R155, RZ ;  /* 0x0000009b0ca77224 */ /* 0x000fce00078e02ff */
.L_x_221:
[----:B------:R-:W-:Y:S05]  /*5730*/  BSYNC B1 ;  /* 0x0000000000017941 */ /* 0x000fea0003800000 */
.L_x_220:
        /* <DEDUP_REMOVED lines=10> */
.L_x_223:
[----:B------:R-:W-:Y:S05]  /*57e0*/  BSYNC B1 ;  /* 0x0000000000017941 */ /* 0x000fea0003800000 */
.L_x_222:
[----:B------:R-:W-:Y:S01]  /*57f0*/  @!P1 IMAD R53, R53, R154, R167 ;  /* 0x0000009a35359224 */ /* 0x000fe200078e02a7 */
[----:B------:R-:W-:Y:S04]  /*5800*/  BSSY B1, `(.L_x_224) ;  /* 0x0000006000017945 */ /* 0x000fe80003800000 */
[----:B------:R0:W-:Y:S01]  /*5810*/  @!P1 STG.E.U8 desc[UR36][R6.64+0x39], R53 ;  /* 0x0000393506009986 */ /* 0x0001e2000c101124 */
[----:B------:R-:W-:Y:S05]  /*5820*/  @P3 BRA `(.L_x_225) ;  /* 0x00000000000c3947 */ /* 0x000fea0003800000 */
[----:B------:R-:W5:Y:S02]  /*5830*/  LDG.E.U8 R156, desc[UR36][R10.64+0x38] ;  /* 0x000038240a9c7981 */ /* 0x000f64000c1e1100 */
[----:B-----5:R-:W-:-:S05]  /*5840*/  PRMT R12, R156, 0x8880, RZ ;  /* 0x000088809c0c7816 */ /* 0x020fca00000000ff */
[----:B------:R-:W-:-:S07]  /*5850*/  IMAD R167, R12, R155, RZ ;  /* 0x0000009b0ca77224 */ /* 0x000fce00078e02ff */
.L_x_225:
[----:B------:R-:W-:Y:S05]  /*5860*/  BSYNC B1 ;  /* 0x0000000000017941 */ /* 0x000fea0003800000 */
.L_x_224:
[----:B-1----:R-:W-:Y:S01]  /*5870*/  @!P3 IMAD R3, R54, R154, R167 ;  /* 0x0000009a3603b224 */ /* 0x002fe200078e02a7 */
[----:B------:R-:W-:Y:S04]  /*5880*/  BSSY B1, `(.L_x_226) ;  /* 0x0000006000017945 */ /* 0x000fe80003800000 */
[----:B------:R1:W-:Y:S01]  /*5890*/  @!P3 STG.E.U8 desc[UR36][R8.64+0x38], R3 ;  /* 0x000038030800b986 */ /* 0x0003e2000c101124 */
[----:B------:R-:W-:Y:S05]  /*58a0*/  @P4 BRA `(.L_x_227) ;  /* 0x00000000000c4947 */ /* 0x000fea0003800000 */
[----:B------:R-:W5:Y:S02]  /*58b0*/  LDG.E.U8 R156, desc[UR36][R10.64+0x39] ;  /* 0x000039240a9c7981 */ /* 0x000f64000c1e1100 */
[----:B-----5:R-:W-:-:S05]  /*58c0*/  PRMT R12, R156, 0x8880, RZ ;  /* 0x000088809c0c7816 */ /* 0x020fca00000000ff */
[----:B------:R-:W-:-:S07]  /*58d0*/  IMAD R167, R12, R155, RZ ;  /* 0x0000009b0ca77224 */ /* 0x000fce00078e02ff */
.L_x_227:
[----:B------:R-:W-:Y:S05]  /*58e0*/  BSYNC B1 ;  /* 0x0000000000017941 */ /* 0x000fea0003800000 */
.L_x_226:
        /* <DEDUP_REMOVED lines=10> */
.L_x_229:
[----:B------:R-:W-:Y:S05]  /*5990*/  BSYNC B1 ;  /* 0x0000000000017941 */ /* 0x000fea0003800000 */
.L_x_228:
[----:B-1----:R-:W-:Y:S01]  /*59a0*/  @!P1 IMAD R3, R56, R154, R167 ;  /* 0x0000009a38039224 */ /* 0x002fe200078e02a7 */
[----:B------:R-:W-:Y:S04]  /*59b0*/  BSSY B1, `(.L_x_230) ;  /* 0x0000006000017945 */ /* 0x000fe80003800000 */
[----:B------:R1:W-:Y:S01]  /*59c0*/  @!P1 STG.E.U8 desc[UR36][R6.64+0x40], R3 ;  /* 0x0000400306009986 */ /* 0x0003e2000c101124 */
[----:B------:R-:W-:Y:S05]  /*59d0*/  @P3 BRA `(.L_x_231) ;  /* 0x00000000000c3947 */ /* 0x000fea0003800000 */
[----:B------:R-:W5:Y:S02]  /*59e0*/  LDG.E.U8 R156, desc[UR36][R4.64+0x41] ;  /* 0x00004124049c7981 */ /* 0x000f64000c1e1100 */
[----:B-----5:R-:W-:-:S05]  /*59f0*/  PRMT R12, R156, 0x8880, RZ ;  /* 0x000088809c0c7816 */ /* 0x020fca00000000ff */
[----:B------:R-:W-:-:S07]  /*5a00*/  IMAD R167, R12, R155, RZ ;  /* 0x0000009b0ca77224 */ /* 0x000fce00078e02ff */
.L_x_231:
[----:B------:R-:W-:Y:S05]  /*5a10*/  BSYNC B1 ;  /* 0x0000000000017941 */ /* 0x000fea0003800000 */
.L_x_230:
[----:B------:R-:W-:Y:S01]  /*5a20*/  @!P3 IMAD R57, R57, R154, R167 ;  /* 0x0000009a3939b224 */ /* 0x000fe200078e02a7 */
[----:B------:R-:W-:Y:S04]  /*5a30*/  BSSY B1, `(.L_x_232) ;  /* 0x0000006000017945 */ /* 0x000fe80003800000 */
[----:B------:R0:W-:Y:S01]  /*5a40*/  @!P3 STG.E.U8 desc[UR36][R6.64+0x41], R57 ;  /* 0x000041390600b986 */ /* 0x0001e2000c101124 */
[----:B------:R-:W-:Y:S05]  /*5a50*/  @P4 BRA `(.L_x_233) ;  /* 0x00000000000c4947 */ /* 0x000fea0003800000 */
[----:B------:R-:W5:Y:S02]  /*5a60*/  LDG.E.U8 R156, desc[UR36][R10.64+0x40] ;  /* 0x000040240a9c7981 */ /* 0x000f64000c1e1100 */
[----:B-----5:R-:W-:-:S05]  /*5a70*/  PRMT R12, R156, 0x8880, RZ ;  /* 0x000088809c0c7816 */ /* 0x020fca00000000ff */
[----:B------:R-:W-:-:S07]  /*5a80*/  IMAD R167, R12, R155, RZ ;  /* 0x0000009b0ca77224 */ /* 0x000fce00078e02ff */
.L_x_233:
[----:B------:R-:W-:Y:S05]  /*5a90*/  BSYNC B1 ;  /* 0x0000000000017941 */ /* 0x000fea0003800000 */
.L_x_232:
        /* <DEDUP_REMOVED lines=10> */
.L_x_235:
[----:B------:R-:W-:Y:S05]  /*5b40*/  BSYNC B1 ;  /* 0x0000000000017941 */ /* 0x000fea0003800000 */
.L_x_234:
[----:B------:R-:W-:Y:S01]  /*5b50*/  @!P1 IMAD R59, R59, R154, R167 ;  /* 0x0000009a3b3b9224 */ /* 0x000fe200078e02a7 */
[----:B------:R-:W-:Y:S04]  /*5b60*/  BSSY B1, `(.L_x_236) ;  /* 0x0000006000017945 */ /* 0x000fe80003800000 */
[----:B------:R0:W-:Y:S01]  /*5b70*/  @!P1 STG.E.U8 desc[UR36][R8.64+0x41], R59 ;  /* 0x0000413b08009986 */ /* 0x0001e2000c101124 */
[----:B------:R-:W-:Y:S05]  /*5b80*/  @P3 BRA `(.L_x_237) ;  /* 0x00000000000c3947 */ /* 0x000fea0003800000 */
[----:B------:R-:W5:Y:S02]  /*5b90*/  LDG.E.U8 R156, desc[UR36][R4.64+0x48] ;  /* 0x00004824049c7981 */ /* 0x000f64000c1e1100 */
[----:B-----5:R-:W-:-:S05]  /*5ba0*/  PRMT R12, R156, 0x8880, RZ ;  /* 0x000088809c0c7816 */ /* 0x020fca00000000ff */
[----:B------:R-:W-:-:S07]  /*5bb0*/  IMAD R167, R12, R155, RZ ;  /* 0x0000009b0ca77224 */ /* 0x000fce00078e02ff */
.L_x_237:
[----:B------:R-:W-:Y:S05]  /*5bc0*/  BSYNC B1 ;  /* 0x0000000000017941 */ /* 0x000fea0003800000 */
.L_x_236:
[----:B-1----:R-:W-:Y:S01]  /*5bd0*/  @!P3 IMAD R3, R60, R154, R167 ;  /* 0x0000009a3c03b224 */ /* 0x002fe200078e02a7 */
[----:B------:R-:W-:Y:S04]  /*5be0*/  BSSY B1, `(.L_x_238) ;  /* 0x0000006000017945 */ /* 0x000fe80003800000 */
[----:B------:R1:W-:Y:S01]  /*5bf0*/  @!P3 STG.E.U8 desc[UR36][R6.64+0x48], R3 ;  /* 0x000048030600b986 */ /* 0x0003e2000c101124 */
[----:B------:R-:W-:Y:S05]  /*5c00*/  @P4 BRA `(.L_x_239) ;  /* 0x00000000000c4947 */ /* 0x000fea0003800000 */
[----:B------:R-:W5:Y:S02]  /*5c10*/  LDG.E.U8 R156, desc[UR36][R4.64+0x49] ;  /* 0x00004924049c7981 */ /* 0x000f64000c1e1100 */
[----:B-----5:R-:W-:-:S05]  /*5c20*/  PRMT R12, R156, 0x8880, RZ ;  /* 0x000088809c0c7816 */ /* 0x020fca00000000ff */
[----:B------:R-:W-:-:S07]  /*5c30*/  IMAD R167, R12, R155, RZ ;  /* 0x0000009b0ca77224 */ /* 0x000fce00078e02ff */
.L_x_239:
[----:B------:R-:W-:Y:S05]  /*5c40*/  BSYNC B1 ;  /* 0x0000000000017941 */ /* 0x000fea0003800000 */
.L_x_238:
        /* <DEDUP_REMOVED lines=10> */
.L_x_241:
[----:B------:R-:W-:Y:S05]  /*5cf0*/  BSYNC B1 ;  /* 0x0000000000017941 */ /* 0x000fea0003800000 */
.L_x_240:
[----:B-1----:R-:W-:Y:S01]  /*5d00*/  @!P1 IMAD R3, R62, R154, R167 ;  /* 0x0000009a3e039224 */ /* 0x002fe200078e02a7 */
[----:B------:R-:W-:Y:S04]  /*5d10*/  BSSY B1, `(.L_x_242) ;  /* 0x0000006000017945 */ /* 0x000fe80003800000 */
[----:B------:R1:W-:Y:S01]  /*5d20*/  @!P1 STG.E.U8 desc[UR36][R8.64+0x48], R3 ;  /* 0x0000480308009986 */ /* 0x0003e2000c101124 */
[----:B------:R-:W-:Y:S05]  /*5d30*/  @P3 BRA `(.L_x_243) ;  /* 0x00000000000c3947 */ /* 0x000fea0003800000 */
[----:B------:R-:W5:Y:S02]  /*5d40*/  LDG.E.U8 R156, desc[UR36][R10.64+0x49] ;  /* 0x000049240a9c7981 */ /* 0x000f64000c1e1100 */
[----:B-----5:R-:W-:-:S05]  /*5d50*/  PRMT R12, R156, 0x8880, RZ ;  /* 0x000088809c0c7816 */ /* 0x020fca00000000ff */
[----:B------:R-:W-:-:S07]  /*5d60*/  IMAD R167, R12, R155, RZ ;  /* 0x0000009b0ca77224 */ /* 0x000fce00078e02ff */
.L_x_243:
[----:B------:R-:W-:Y:S05]  /*5d70*/  BSYNC B1 ;  /* 0x0000000000017941 */ /* 0x000fea0003800000 */
.L_x_242:
[----:B------:R-:W-:Y:S01]  /*5d80*/  @!P3 IMAD R63, R63, R154, R167 ;  /* 0x0000009a3f3fb224 */ /* 0x000fe200078e02a7 */
[----:B------:R-:W-:Y:S04]  /*5d90*/  BSSY B1, `(.L_x_244) ;  /* 0x0000006000017945 */ /* 0x000fe80003800000 */
[----:B------:R0:W-:Y:S01]  /*5da0*/  @!P3 STG.E.U8 desc[UR36][R8.64+0x49], R63 ;  /* 0x0000493f0800b986 */ /* 0x0001e2000c101124 */
[----:B------:R-:W-:Y:S05]  /*5db0*/  @P4 BRA `(.L_x_245) ;  /* 0x00000000000c4947 */ /* 0x000fea0003800000 */
[----:B------:R-:W5:Y:S02]  /*5dc0*/  LDG.E.U8 R156, desc[UR36][R4.64+0x50] ;  /* 0x00005024049c7981 */ /* 0x000f64000c1e1100 */
[----:B-----5:R-:W-:-:S05]  /*5dd0*/  PRMT R12, R156, 0x8880, RZ ;  /* 0x000088809c0c7816 */ /* 0x020fca00000000ff */
[----:B------:R-:W-:-:S07]  /*5de0*/  IMAD R167, R12, R155, RZ ;  /* 0x0000009b0ca77224 */ /* 0x000fce00078e02ff */
.L_x_245:
[----:B------:R-:W-:Y:S05]  /*5df0*/  BSYNC B1 ;  /* 0x0000000000017941 */ /* 0x000fea0003800000 */
.L_x_244:
        /* <DEDUP_REMOVED lines=10> */
.L_x_247:
[----:B------:R-:W-:Y:S05]  /*5ea0*/  BSYNC B1 ;  /* 0x0000000000017941 */ /* 0x000fea0003800000 */
.L_x_246:
[----:B------:R-:W-:Y:S01]  /*5eb0*/  @!P1 IMAD R65, R65, R154, R167 ;  /* 0x0000009a41419224 */ /* 0x000fe200078e02a7 */
[----:B------:R-:W-:Y:S04]  /*5ec0*/  BSSY B1, `(.L_x_248) ;  /* 0x0000006000017945 */ /* 0x000fe80003800000 */
[----:B------:R0:W-:Y:S01]  /*5ed0*/  @!P1 STG.E.U8 desc[UR36][R6.64+0x51], R65 ;  /* 0x0000514106009986 */ /* 0x0001e2000c101124 */
[----:B------:R-:W-:Y:S05]  /*5ee0*/  @P3 BRA `(.L_x_249) ;  /* 0x00000000000c3947 */ /* 0x000fea0003800000 */
[----:B------:R-:W5:Y:S02]  /*5ef0*/  LDG.E.U8 R156, desc[UR36][R10.64+0x50] ;  /* 0x000050240a9c7981 */ /* 0x000f64000c1e1100 */
[----:B-----5:R-:W-:-:S05]  /*5f00*/  PRMT R12, R156, 0x8880, RZ ;  /* 0x000088809c0c7816 */ /* 0x020fca00000000ff */
[----:B------:R-:W-:-:S07]  /*5f10*/  IMAD R167, R12, R155, RZ ;  /* 0x0000009b0ca77224 */ /* 0x000fce00078e02ff */
.L_x_249:
[----:B------:R-:W-:Y:S05]  /*5f20*/  BSYNC B1 ;  /* 0x0000000000017941 */ /* 0x000fea0003800000 */
.L_x_248:
[----:B-1----:R-:W-:Y:S01]  /*5f30*/  @!P3 IMAD R3, R66, R154, R167 ;  /* 0x0000009a4203b224 */ /* 0x002fe200078e02a7 */
[----:B------:R-:W-:Y:S04]  /*5f40*/  BSSY B1, `(.L_x_250) ;  /* 0x0000006000017945 */ /* 0x000fe80003800000 */
[----:B------:R1:W-:Y:S01]  /*5f50*/  @!P3 STG.E.U8 desc[UR36][R8.64+0x50], R3 ;  /* 0x000050030800b986 */ /* 0x0003e2000c101124 */
[----:B------:R-:W-:Y:S05]  /*5f60*/  @P4 BRA `(.L_x_251) ;  /* 0x00000000000c4947 */ /* 0x000fea0003800000 */
[----:B------:R-:W5:Y:S02]  /*5f70*/  LDG.E.U8 R156, desc[UR36][R10.64+0x51] ;  /* 0x000051240a9c7981 */ /* 0x000f64000c1e1100 */
[----:B-----5:R-:W-:-:S05]  /*5f80*/  PRMT R12, R156, 0x8880, RZ ;  /* 0x000088809c0c7816 */ /* 0x020fca00000000ff */
[----:B------:R-:W-:-:S07]  /*5f90*/  IMAD R167, R12, R155, RZ ;  /* 0x0000009b0ca77224 */ /* 0x000fce00078e02ff */
.L_x_251:
[----:B------:R-:W-:Y:S05]  /*5fa0*/  BSYNC B1 ;  /* 0x0000000000017941 */ /* 0x000fea0003800000 */
.L_x_250:
        /* <DEDUP_REMOVED lines=10> */
.L_x_253:
[----:B------:R-:W-:Y:S05]  /*6050*/  BSYNC B1 ;  /* 0x0000000000017941 */ /* 0x000fea0003800000 */
.L_x_252:
[----:B-1----:R-:W-:Y:S01]  /*6060*/  @!P1 IMAD R3, R68, R154, R167 ;  /* 0x0000009a44039224 */ /* 0x002fe200078e02a7 */
[----:B------:R-:W-:Y:S04]  /*6070*/  BSSY B1, `(.L_x_254) ;  /* 0x0000006000017945 */ /* 0x000fe80003800000 */
[----:B------:R1:W-:Y:S01]  /*6080*/  @!P1 STG.E.U8 desc[UR36][R6.64+0x58], R3 ;  /* 0x0000580306009986 */ /* 0x0003e2000c101124 */
[----:B------:R-:W-:Y:S05]  /*6090*/  @P3 BRA `(.L_x_255) ;  /* 0x00000000000c3947 */ /* 0x000fea0003800000 */
[----:B------:R-:W5:Y:S02]  /*60a0*/  LDG.E.U8 R156, desc[UR36][R4.64+0x59] ;  /* 0x00005924049c7981 */ /* 0x000f64000c1e1100 */
[----:B-----5:R-:W-:-:S05]  /*60b0*/  PRMT R12, R156, 0x8880, RZ ;  /* 0x000088809c0c7816 */ /* 0x020fca00000000ff */
[----:B------:R-:W-:-:S07]  /*60c0*/  IMAD R167, R12, R155, RZ ;  /* 0x0000009b0ca77224 */ /* 0x000fce00078e02ff */
.L_x_255:
[----:B------:R-:W-:Y:S05]  /*60d0*/  BSYNC B1 ;  /* 0x0000000000017941 */ /* 0x000fea0003800000 */
.L_x_254:
[----:B------:R-:W-:Y:S01]  /*60e0*/  @!P3 IMAD R69, R69, R154, R167 ;  /* 0x0000009a4545b224 */ /* 0x000fe200078e02a7 */
[----:B------:R-:W-:Y:S04]  /*60f0*/  BSSY B1, `(.L_x_256) ;  /* 0x0000006000017945 */ /* 0x000fe80003800000 */
[----:B------:R0:W-:Y:S01]  /*6100*/  @!P3 STG.E.U8 desc[UR36][R6.64+0x59], R69 ;  /* 0x000059450600b986 */ /* 0x0001e2000c101124 */
[----:B------:R-:W-:Y:S05]  /*6110*/  @P4 BRA `(.L_x_257) ;  /* 0x00000000000c4947 */ /* 0x000fea0003800000 */
[----:B------:R-:W5:Y:S02]  /*6120*/  LDG.E.U8 R156, desc[UR36][R10.64+0x58] ;  /* 0x000058240a9c7981 */ /* 0x000f64000c1e1100 */
[----:B-----5:R-:W-:-:S05]  /*6130*/  PRMT R12, R156, 0x8880, RZ ;  /* 0x000088809c0c7816 */ /* 0x020fca00000000ff */
[----:B------:R-:W-:-:S07]  /*6140*/  IMAD R167, R12, R155, RZ ;  /* 0x0000009b0ca77224 */ /* 0x000fce00078e02ff */
.L_x_257:
[----:B------:R-:W-:Y:S05]  /*6150*/  BSYNC B1 ;  /* 0x0000000000017941 */ /* 0x000fea0003800000 */
.L_x_256:
        /* <DEDUP_REMOVED lines=10> */
.L_x_259:
[----:B------:R-:W-:Y:S05]  /*6200*/  BSYNC B1 ;  /* 0x0000000000017941 */ /* 0x000fea0003800000 */
.L_x_258:
[----:B------:R-:W-:Y:S01]  /*6210*/  @!P1 IMAD R71, R71, R154, R167 ;  /* 0x0000009a47479224 */ /* 0x000fe200078e02a7 */
[----:B------:R-:W-:Y:S04]  /*6220*/  BSSY B1, `(.L_x_260) ;  /* 0x0000006000017945 */ /* 0x000fe80003800000 */
[----:B------:R0:W-:Y:S01]  /*6230*/  @!P1 STG.E.U8 desc[UR36][R8.64+0x59], R71 ;  /* 0x0000594708009986 */ /* 0x0001e2000c101124 */
[----:B------:R-:W-:Y:S05]  /*6240*/  @P3 BRA `(.L_x_261) ;  /* 0x00000000000c3947 */ /* 0x000fea0003800000 */
[----:B------:R-:W5:Y:S02]  /*6250*/  LDG.E.U8 R156, desc[UR36][R4.64+0x60] ;  /* 0x00006024049c7981 */ /* 0x000f64000c1e1100 */
[----:B-----5:R-:W-:-:S05]  /*6260*/  PRMT R12, R156, 0x8880, RZ ;  /* 0x000088809c0c7816 */ /* 0x020fca00000000ff */
[----:B------:R-:W-:-:S07]  /*6270*/  IMAD R167, R12, R155, RZ ;  /* 0x0000009b0ca77224 */ /* 0x000fce00078e02ff */
.L_x_261:
[----:B------:R-:W-:Y:S05]  /*6280*/  BSYNC B1 ;  /* 0x0000000000017941 */ /* 0x000fea0003800000 */
.L_x_260:
[----:B-1----:R-:W-:Y:S01]  /*6290*/  @!P3 IMAD R3, R72, R154, R167 ;  /* 0x0000009a4803b224 */ /* 0x002fe200078e02a7 */
[----:B------:R-:W-:Y:S04]  /*62a0*/  BSSY B1, `(.L_x_262) ;  /* 0x0000006000017945 */ /* 0x000fe80003800000 */
[----:B------:R1:W-:Y:S01]  /*62b0*/  @!P3 STG.E.U8 desc[UR36][R6.64+0x60], R3 ;  /* 0x000060030600b986 */ /* 0x0003e2000c101124 */
[----:B------:R-:W-:Y:S05]  /*62c0*/  @P4 BRA `(.L_x_263) ;  /* 0x00000000000c4947 */ /* 0x000fea0003800000 */
[----:B------:R-:W5:Y:S02]  /*62d0*/  LDG.E.U8 R156, desc[UR36][R4.64+0x61] ;  /* 0x00006124049c7981 */ /* 0x000f64000c1e1100 */
[----:B-----5:R-:W-:-:S05]  /*62e0*/  PRMT R12, R156, 0x8880, RZ ;  /* 0x000088809c0c7816 */ /* 0x020fca00000000ff */
[----:B------:R-:W-:-:S07]  /*62f0*/  IMAD R167, R12, R155, RZ ;  /* 0x0000009b0ca77224 */ /* 0x000fce00078e02ff */
.L_x_263:
[----:B------:R-:W-:Y:S05]  /*6300*/  BSYNC B1 ;  /* 0x0000000000017941 */ /* 0x000fea0003800000 */
.L_x_262:
        /* <DEDUP_REMOVED lines=10> */
.L_x_265:
[----:B------:R-:W-:Y:S05]  /*63b0*/  BSYNC B1 ;  /* 0x0000000000017941 */ /* 0x000fea0003800000 */
.L_x_264:
[----:B-1----:R-:W-:Y:S01]  /*63c0*/  @!P1 IMAD R3, R74, R154, R167 ;  /* 0x0000009a4a039224 */ /* 0x002fe200078e02a7 */
[----:B------:R-:W-:Y:S04]  /*63d0*/  BSSY B1, `(.L_x_266) ;  /* 0x0000006000017945 */ /* 0x000fe80003800000 */
[----:B------:R1:W-:Y:S01]  /*63e0*/  @!P1 STG.E.U8 desc[UR36][R8.64+0x60], R3 ;  /* 0x0000600308009986 */ /* 0x0003e2000c101124 */
[----:B------:R-:W-:Y:S05]  /*63f0*/  @P3 BRA `(.L_x_267) ;  /* 0x00000000000c3947 */ /* 0x000fea0003800000 */
[----:B------:R-:W5:Y:S02]  /*6400*/  LDG.E.U8 R156, desc[UR36][R10.64+0x61] ;  /* 0x000061240a9c7981 */ /* 0x000f64000c1e1100 */
[----:B-----5:R-:W-:-:S05]  /*6410*/  PRMT R12, R156, 0x8880, RZ ;  /* 0x000088809c0c7816 */ /* 0x020fca00000000ff */
[----:B------:R-:W-:-:S07]  /*6420*/  IMAD R167, R12, R155, RZ ;  /* 0x0000009b0ca77224 */ /* 0x000fce00078e02ff */
.L_x_267:
[----:B------:R-:W-:Y:S05]  /*6430*/  BSYNC B1 ;  /* 0x0000000000017941 */ /* 0x000fea0003800000 */
.L_x_266:
[----:B------:R-:W-:Y:S01]  /*6440*/  @!P3 IMAD R75, R75, R154, R167 ;  /* 0x0000009a4b4bb224 */ /* 0x000fe200078e02a7 */
[----:B------:R-:W-:Y:S04]  /*6450*/  BSSY B1, `(.L_x_268) ;  /* 0x0000006000017945 */ /* 0x000fe80003800000 */
[----:B------:R0:W-:Y:S01]  /*6460*/  @!P3 STG.E.U8 desc[UR36][R8.64+0x61], R75 ;  /* 0x0000614b0800b986 */ /* 0x0001e2000c101124 */
[----:B------:R-:W-:Y:S05]  /*6470*/  @P4 BRA `(.L_x_269) ;  /* 0x00000000000c4947 */ /* 0x000fea0003800000 */
[----:B------:R-:W5:Y:S02]  /*6480*/  LDG.E.U8 R156, desc[UR36][R4.64+0x68] ;  /* 0x00006824049c7981 */ /* 0x000f64000c1e1100 */
[----:B-----5:R-:W-:-:S05]  /*6490*/  PRMT R12, R156, 0x8880, RZ ;  /* 0x000088809c0c7816 */ /* 0x020fca00000000ff */
[----:B------:R-:W-:-:S07]  /*64a0*/  IMAD R167, R12, R155, RZ ;  /* 0x0000009b0ca77224 */ /* 0x000fce00078e02ff */
.L_x_269:
[----:B------:R-:W-:Y:S05]  /*64b0*/  BSYNC B1 ;  /* 0x0000000000017941 */ /* 0x000fea0003800000 */
.L_x_268:
        /* <DEDUP_REMOVED lines=10> */
.L_x_271:
[----:B------:R-:W-:Y:S05]  /*6560*/  BSYNC B1 ;  /* 0x0000000000017941 */ /* 0x000fea0003800000 */
.L_x_270:
[----:B------:R-:W-:Y:S01]  /*6570*/  @!P1 IMAD R77, R77, R154, R167 ;  /* 0x0000009a4d4d9224 */ /* 0x000fe200078e02a7 */
[----:B------:R-:W-:Y:S04]  /*6580*/  BSSY B1, `(.L_x_272) ;  /* 0x0000006000017945 */ /* 0x000fe80003800000 */
[----:B------:R0:W-:Y:S01]  /*6590*/  @!P1 STG.E.U8 desc[UR36][R6.64+0x69], R77 ;  /* 0x0000694d06009986 */ /* 0x0001e2000c101124 */
[----:B------:R-:W-:Y:S05]  /*65a0*/  @P3 BRA `(.L_x_273) ;  /* 0x00000000000c3947 */ /* 0x000fea0003800000 */
[----:B------:R-:W5:Y:S02]  /*65b0*/  LDG.E.U8 R156, desc[UR36][R10.64+0x68] ;  /* 0x000068240a9c7981 */ /* 0x000f64000c1e1100 */
[----:B-----5:R-:W-:-:S05]  /*65c0*/  PRMT R12, R156, 0x8880, RZ ;  /* 0x000088809c0c7816 */ /* 0x020fca00000000ff */
[----:B------:R-:W-:-:S07]  /*65d0*/  IMAD R167, R12, R155, RZ ;  /* 0x0000009b0ca77224 */ /* 0x000fce00078e02ff */
.L_x_273:
[----:B------:R-:W-:Y:S05]  /*65e0*/  BSYNC B1 ;  /* 0x0000000000017941 */ /* 0x000fea0003800000 */
.L_x_272:
[----:B-1----:R-:W-:Y:S01]  /*65f0*/  @!P3 IMAD R3, R78, R154, R167 ;  /* 0x0000009a4e03b224 */ /* 0x002fe200078e02a7 */
[----:B------:R-:W-:Y:S04]  /*6600*/  BSSY B1, `(.L_x_274) ;  /* 0x0000006000017945 */ /* 0x000fe80003800000 */
[----:B------:R1:W-:Y:S01]  /*6610*/  @!P3 STG.E.U8 desc[UR36][R8.64+0x68], R3 ;  /* 0x000068030800b986 */ /* 0x0003e2000c101124 */
[----:B------:R-:W-:Y:S05]  /*6620*/  @P4 BRA `(.L_x_275) ;  /* 0x00000000000c4947 */ /* 0x000fea0003800000 */
[----:B------:R-:W5:Y:S02]  /*6630*/  LDG.E.U8 R156, desc[UR36][R10.64+0x69] ;  /* 0x000069240a9c7981 */ /* 0x000f64000c1e1100 */
[----:B-----5:R-:W-:-:S05]  /*6640*/  PRMT R12, R156, 0x8880, RZ ;  /* 0x000088809c0c7816 */ /* 0x020fca00000000ff */
[----:B------:R-:W-:-:S07]  /*6650*/  IMAD R167, R12, R155, RZ ;  /* 0x0000009b0ca77224 */ /* 0x000fce00078e02ff */
.L_x_275:
[----:B------:R-:W-:Y:S05]  /*6660*/  BSYNC B1 ;  /* 0x0000000000017941 */ /* 0x000fea0003800000 */
.L_x_274:
        /* <DEDUP_REMOVED lines=10> */
.L_x_277:
[----:B------:R-:W-:Y:S05]  /*6710*/  BSYNC B1 ;  /* 0x0000000000017941 */ /* 0x000fea0003800000 */
.L_x_276:
[----:B-1----:R-:W-:Y:S01]  /*6720*/  @!P1 IMAD R3, R80, R154, R167 ;  /* 0x0000009a50039224 */ /* 0x002fe200078e02a7 */
[----:B------:R-:W-:Y:S04]  /*6730*/  BSSY B1, `(.L_x_278) ;  /* 0x0000006000017945 */ /* 0x000fe80003800000 */
[----:B------:R1:W-:Y:S01]  /*6740*/  @!P1 STG.E.U8 desc[UR36][R6.64+0x70], R3 ;  /* 0x0000700306009986 */ /* 0x0003e2000c101124 */
[----:B------:R-:W-:Y:S05]  /*6750*/  @P3 BRA `(.L_x_279) ;  /* 0x00000000000c3947 */ /* 0x000fea0003800000 */
[----:B------:R-:W5:Y:S02]  /*6760*/  LDG.E.U8 R156, desc[UR36][R4.64+0x71] ;  /* 0x00007124049c7981 */ /* 0x000f64000c1e1100 */
[----:B-----5:R-:W-:-:S05]  /*6770*/  PRMT R12, R156, 0x8880, RZ ;  /* 0x000088809c0c7816 */ /* 0x020fca00000000ff */
[----:B------:R-:W-:-:S07]  /*6780*/  IMAD R167, R12, R155, RZ ;  /* 0x0000009b0ca77224 */ /* 0x000fce00078e02ff */
.L_x_279:
[----:B------:R-:W-:Y:S05]  /*6790*/  BSYNC B1 ;  /* 0x0000000000017941 */ /* 0x000fea0003800000 */
.L_x_278:
[----:B------:R-:W-:Y:S01]  /*67a0*/  @!P3 IMAD R81, R81, R154, R167 ;  /* 0x0000009a5151b224 */ /* 0x000fe200078e02a7 */
[----:B------:R-:W-:Y:S04]  /*67b0*/  BSSY B1, `(.L_x_280) ;  /* 0x0000006000017945 */ /* 0x000fe80003800000 */
[----:B------:R0:W-:Y:S01]  /*67c0*/  @!P3 STG.E.U8 desc[UR36][R6.64+0x71], R81 ;  /* 0x000071510600b986 */ /* 0x0001e2000c101124 */
[----:B------:R-:W-:Y:S05]  /*67d0*/  @P4 BRA `(.L_x_281) ;  /* 0x00000000000c4947 */ /* 0x000fea0003800000 */
[----:B------:R-:W5:Y:S02]  /*67e0*/  LDG.E.U8 R156, desc[UR36][R10.64+0x70] ;  /* 0x000070240a9c7981 */ /* 0x000f64000c1e1100 */
[----:B-----5:R-:W-:-:S05]  /*67f0*/  PRMT R12, R156, 0x8880, RZ ;  /* 0x000088809c0c7816 */ /* 0x020fca00000000ff */
[----:B------:R-:W-:-:S07]  /*6800*/  IMAD R167, R12, R155, RZ ;  /* 0x0000009b0ca77224 */ /* 0x000fce00078e02ff */
.L_x_281:
[----:B------:R-:W-:Y:S05]  /*6810*/  BSYNC B1 ;  /* 0x0000000000017941 */ /* 0x000fea0003800000 */
.L_x_280:
[----:B------:R-:W-:Y:S01]  /*6820*/  ISETP.LT.OR P1, PT, R164, 0x72, !P0 ;  /* 0x00000072a400780c */ /* 0x000fe20004721670 */
[----:B-1----:R-:W-:Y:S01]  /*6830*/  @!P4 IMAD R3, R82, R154, R167 ;  /* 0x0000009a5203c224 */ /* 0x002fe200078e02a7 */
[----:B------:R-:W-:Y:S01]  /*6840*/  BSSY B1, `(.L_x_282) ;  /* 0x0000009000017945 */ /* 0x000fe20003800000 */
[C---:B------:R-:W-:Y:S02]  /*6850*/  ISETP.LT.OR P3, PT, R164.reuse, 0x79, !P2 ;  /* 0x00000079a400780c */ /* 0x040fe40005761670 */
[C---:B------:R-:W-:Y:S01]  /*6860*/  ISETP.LT.OR P2, PT, R164.reuse, 0x7a, !P2 ;  /* 0x0000007aa400780c */ /* 0x040fe20005741670 */
[----:B------:R1:W-:Y:S01]  /*6870*/  @!P4 STG.E.U8 desc[UR36][R8.64+0x70], R3 ;  /* 0x000070030800c986 */ /* 0x0003e2000c101124 */
[----:B------:R-:W-:-:S06]  /*6880*/  ISETP.LT.OR P4, PT, R164, 0x79, !P0 ;  /* 0x00000079a400780c */ /* 0x000fcc0004781670 */
[----:B------:R-:W-:Y:S07]  /*6890*/  @P1 BRA `(.L_x_283) ;  /* 0x00000000000c1947 */ /* 0x000fee0003800000 */
[----:B------:R-:W5:Y:S02]  /*68a0*/  LDG.E.U8 R156, desc[UR36][R10.64+0x71] ;  /* 0x000071240a9c7981 */ /* 0x000f64000c1e1100 */
[----:B-----5:R-:W-:-:S05]  /*68b0*/  PRMT R12, R156, 0x8880, RZ ;  /* 0x000088809c0c7816 */ /* 0x020fca00000000ff */
[----:B------:R-:W-:-:S07]  /*68c0*/  IMAD R167, R12, R155, RZ ;  /* 0x0000009b0ca77224 */ /* 0x000fce00078e02ff */
.L_x_283:
[----:B------:R-:W-:Y:S05]  /*68d0*/  BSYNC B1 ;  /* 0x0000000000017941 */ /* 0x000fea0003800000 */
.L_x_282:
[----:B------:R-:W-:Y:S01]  /*68e0*/  @!P1 IMAD R83, R83, R154, R167 ;  /* 0x0000009a53539224 */ /* 0x000fe200078e02a7 */
[----:B------:R-:W-:Y:S04]  /*68f0*/  BSSY B1, `(.L_x_284) ;  /* 0x0000006000017945 */ /* 0x000fe80003800000 */
[----:B------:R0:W-:Y:S01]  /*6900*/  @!P1 STG.E.U8 desc[UR36][R8.64+0x71], R83 ;  /* 0x0000715308009986 */ /* 0x0001e2000c101124 */
[----:B------:R-:W-:Y:S05]  /*6910*/  @P3 BRA `(.L_x_285) ;  /* 0x00000000000c3947 */ /* 0x000fea0003800000 */
[----:B------:R-:W5:Y:S02]  /*6920*/  LDG.E.U8 R156, desc[UR36][R4.64+0x78] ;  /* 0x00007824049c7981 */ /* 0x000f64000c1e1100 */
[----:B-----5:R-:W-:-:S05]  /*6930*/  PRMT R12, R156, 0x8880, RZ ;  /* 0x000088809c0c7816 */ /* 0x020fca00000000ff */
[----:B------:R-:W-:-:S07]  /*6940*/  IMAD R167, R12, R155, RZ ;  /* 0x0000009b0ca77224 */ /* 0x000fce00078e02ff */
.L_x_285:
[----:B------:R-:W-:Y:S05]  /*6950*/  BSYNC B1 ;  /* 0x0000000000017941 */ /* 0x000fea0003800000 */
.L_x_284:
[----:B-1----:R-:W-:Y:S01]  /*6960*/  @!P3 IMAD R3, R84, R154, R167 ;  /* 0x0000009a5403b224 */ /* 0x002fe200078e02a7 */
[----:B------:R-:W-:Y:S04]  /*6970*/  BSSY B1, `(.L_x_286) ;  /* 0x0000006000017945 */ /* 0x000fe80003800000 */
[----:B------:R1:W-:Y:S01]  /*6980*/  @!P3 STG.E.U8 desc[UR36][R6.64+0x78], R3 ;  /* 0x000078030600b986 */ /* 0x0003e2000c101124 */
[----:B------:R-:W-:Y:S05]  /*6990*/  @P2 BRA `(.L_x_287) ;  /* 0x00000000000c2947 */ /* 0x000fea0003800000 */
[----:B------:R-:W5:Y:S02]  /*69a0*/  LDG.E.U8 R156, desc[UR36][R4.64+0x79] ;  /* 0x00007924049c7981 */ /* 0x000f64000c1e1100 */
[----:B-----5:R-:W-:-:S05]  /*69b0*/  PRMT R12, R156, 0x8880, RZ ;  /* 0x000088809c0c7816 */ /* 0x020fca00000000ff */
[----:B------:R-:W-:-:S07]  /*69c0*/  IMAD R167, R12, R155, RZ ;  /* 0x0000009b0ca77224 */ /* 0x000fce00078e02ff */
.L_x_287:
[----:B------:R-:W-:Y:S05]  /*69d0*/  BSYNC B1 ;  /* 0x0000000000017941 */ /* 0x000fea0003800000 */
.L_x_286:
[----:B------:R-:W-:Y:S01]  /*69e0*/  @!P2 IMAD R85, R85, R154, R167 ;  /* 0x0000009a5555a224 */ /* 0x000fe200078e02a7 */
[----:B------:R-:W-:Y:S04]  /*69f0*/  BSSY B1, `(.L_x_288) ;  /* 0x0000006000017945 */ /* 0x000fe80003800000 */
[----:B------:R0:W-:Y:S01]  /*6a00*/  @!P2 STG.E.U8 desc[UR36][R6.64+0x79], R85 ;  /* 0x000079550600a986 */ /* 0x0001e2000c101124 */
[----:B------:R-:W-:Y:S05]  /*6a10*/  @P4 BRA `(.L_x_289) ;  /* 0x00000000000c4947 */ /* 0x000fea0003800000 */
[----:B------:R-:W5:Y:S02]  /*6a20*/  LDG.E.U8 R156, desc[UR36][R10.64+0x78] ;  /* 0x000078240a9c7981 */ /* 0x000f64000c1e1100 */
[----:B-----5:R-:W-:-:S05]  /*6a30*/  PRMT R4, R156, 0x8880, RZ ;  /* 0x000088809c047816 */ /* 0x020fca00000000ff */
[----:B------:R-:W-:-:S07]  /*6a40*/  IMAD R167, R4, R155, RZ ;  /* 0x0000009b04a77224 */ /* 0x000fce00078e02ff */
.L_x_289:
[----:B------:R-:W-:Y:S05]  /*6a50*/  BSYNC B1 ;  /* 0x0000000000017941 */ /* 0x000fea0003800000 */
.L_x_288:
[----:B-1----:R-:W-:Y:S01]  /*6a60*/  @!P4 IMAD R3, R86, R154, R167 ;  /* 0x0000009a5603c224 */ /* 0x002fe200078e02a7 */
[----:B------:R-:W-:Y:S01]  /*6a70*/  ISETP.LT.OR P0, PT, R164, 0x7a, !P0 ;  /* 0x0000007aa400780c */ /* 0x000fe20004701670 */
[----:B------:R-:W-:Y:S03]  /*6a80*/  BSSY B1, `(.L_x_290) ;  /* 0x0000006000017945 */ /* 0x000fe60003800000 */
[----:B------:R1:W-:Y:S09]  /*6a90*/  @!P4 STG.E.U8 desc[UR36][R8.64+0x78], R3 ;  /* 0x000078030800c986 */ /* 0x0003f2000c101124 */
[----:B------:R-:W-:Y:S05]  /*6aa0*/  @P0 BRA `(.L_x_291) ;  /* 0x00000000000c0947 */ /* 0x000fea0003800000 */
[----:B------:R-:W5:Y:S02]  /*6ab0*/  LDG.E.U8 R156, desc[UR36][R10.64+0x79] ;  /* 0x000079240a9c7981 */ /* 0x000f64000c1e1100 */
[----:B-----5:R-:W-:-:S05]  /*6ac0*/  PRMT R4, R156, 0x8880, RZ ;  /* 0x000088809c047816 */ /* 0x020fca00000000ff */
[----:B------:R-:W-:-:S07]  /*6ad0*/  IMAD R167, R4, R155, RZ ;  /* 0x0000009b04a77224 */ /* 0x000fce00078e02ff */
.L_x_291:
[----:B------:R-:W-:Y:S05]  /*6ae0*/  BSYNC B1 ;  /* 0x0000000000017941 */ /* 0x000fea0003800000 */
.L_x_290:
[----:B------:R-:W-:Y:S01]  /*6af0*/  IMAD R87, R87, R154, R167 ;  /* 0x0000009a57577224 */ /* 0x000fe200078e02a7 */
[----:B------:R-:W-:Y:S06]  /*6b00*/  @P0 BRA `(.L_x_292) ;  /* 0x0000001800180947 */ /* 0x000fec0003800000 */
[----:B------:R0:W-:Y:S01]  /*6b10*/  STG.E.U8 desc[UR36][R8.64+0x79], R87 ;  /* 0x0000795708007986 */ /* 0x0001e2000c101124 */
[----:B------:R-:W-:Y:S05]  /*6b20*/  BRA `(.L_x_292) ;  /* 0x0000001800107947 */ /* 0x000fea0003800000 */
.L_x_35:
[C---:B------:R-:W-:Y:S02]  /*6b30*/  ISETP.GE.AND P2, PT, R3.reuse, 0x1, PT ;  /* 0x000000010300780c */ /* 0x040fe40003f46270 */
[----:B------:R-:W-:Y:S02]  /*6b40*/  ISETP.GE.AND P0, PT, R3, 0x9, PT ;  /* 0x000000090300780c */ /* 0x000fe40003f06270 */
[C---:B------:R-:W-:Y:S02]  /*6b50*/  ISETP.LT.OR P3, PT, R164.reuse, 0x1, !P2 ;  /* 0x00000001a400780c */ /* 0x040fe40005761670 */
[C---:B------:R-:W-:Y:S02]  /*6b60*/  ISETP.LT.OR P4, PT, R164.reuse, 0x2, !P2 ;  /* 0x00000002a400780c */ /* 0x040fe40005781670 */
[----:B------:R-:W-:-:S09]  /*6b70*/  ISETP.LT.OR P1, PT, R164, 0x1, !P0 ;  /* 0x00000001a400780c */ /* 0x000fd20004721670 */
[-C--:B------:R-:W-:Y:S02]  /*6b80*/  @!P3 IMAD R5, R88, R154.reuse, RZ ;  /* 0x0000009a5805b224 */ /* 0x080fe400078e02ff */
[-C--:B------:R-:W-:Y:S02]  /*6b90*/  @!P4 IMAD R89, R89, R154.reuse, RZ ;  /* 0x0000009a5959c224 */ /* 0x080fe400078e02ff */
[----:B------:R-:W-:Y:S01]  /*6ba0*/  @!P1 IMAD R11, R90, R154, RZ ;  /* 0x0000009a5a0b9224 */ /* 0x000fe200078e02ff */
[----:B------:R0:W-:Y:S01]  /*6bb0*/  @!P3 STG.E.U8 desc[UR36][R158.64], R5 ;  /* 0x000000059e00b986 */ /* 0x0001e2000c101124 */
[----:B------:R-:W-:-:S03]  /*6bc0*/  ISETP.LT.OR P3, PT, R164, 0x2, !P0 ;  /* 0x00000002a400780c */ /* 0x000fc60004761670 */
[----:B------:R-:W-:Y:S01]  /*6bd0*/  @!P4 STG.E.U8 desc[UR36][R158.64+0x1], R89 ;  /* 0x000001599e00c986 */ /* 0x000fe2000c101124 */
[----:B------:R-:W-:-:S03]  /*6be0*/  ISETP.LT.OR P4, PT, R164, 0x9, !P2 ;  /* 0x00000009a400780c */ /* 0x000fc60005781670 */
[----:B------:R1:W-:Y:S01]  /*6bf0*/  @!P1 STG.E.U8 desc[UR36][R12.64], R11 ;  /* 0x0000000b0c009986 */ /* 0x0003e2000c101124 */
[----:B------:R-:W-:-:S05]  /*6c00*/  ISETP.LT.OR P1, PT, R164, 0xa, !P2 ;  /* 0x0000000aa400780c */ /* 0x000fca0005721670 */
[----:B------:R-:W-:-:S04]  /*6c10*/  @!P3 IMAD R91, R91, R154, RZ ;  /* 0x0000009a5b5bb224 */ /* 0x000fc800078e02ff */
[-C--:B0-----:R-:W-:Y:S01]  /*6c20*/  @!P4 IMAD R5, R92, R154.reuse, RZ ;  /* 0x0000009a5c05c224 */ /* 0x081fe200078e02ff */
[----:B------:R-:W-:Y:S01]  /*6c30*/  @!P3 STG.E.U8 desc[UR36][R12.64+0x1], R91 ;  /* 0x0000015b0c00b986 */ /* 0x000fe2000c101124 */
[C---:B------:R-:W-:Y:S02]  /*6c40*/  ISETP.LT.OR P3, PT, R164.reuse, 0x9, !P0 ;  /* 0x00000009a400780c */ /* 0x040fe40004761670 */
[----:B------:R-:W-:Y:S01]  /*6c50*/  @!P1 IMAD R93, R93, R154, RZ ;  /* 0x0000009a5d5d9224 */ /* 0x000fe200078e02ff */
[----:B------:R0:W-:Y:S01]  /*6c60*/  @!P4 STG.E.U8 desc[UR36][R158.64+0x8], R5 ;  /* 0x000008059e00c986 */ /* 0x0001e2000c101124 */
[----:B------:R-:W-:-:S03]  /*6c70*/  ISETP.LT.OR P4, PT, R164, 0xa, !P0 ;  /* 0x0000000aa400780c */ /* 0x000fc60004781670 */
[----:B------:R-:W-:Y:S01]  /*6c80*/  @!P1 STG.E.U8 desc[UR36][R158.64+0x9], R93 ;  /* 0x0000095d9e009986 */ /* 0x000fe2000c101124 */
[----:B------:R-:W-:-:S05]  /*6c90*/  ISETP.LT.OR P1, PT, R164, 0x11, !P2 ;  /* 0x00000011a400780c */ /* 0x000fca0005721670 */
[----:B-1----:R-:W-:-:S04]  /*6ca0*/  @!P3 IMAD R11, R94, R154, RZ ;  /* 0x0000009a5e0bb224 */ /* 0x002fc800078e02ff */
[-C--:B------:R-:W-:Y:S01]  /*6cb0*/  @!P4 IMAD R95, R95, R154.reuse, RZ ;  /* 0x0000009a5f5fc224 */ /* 0x080fe200078e02ff */
[----:B------:R1:W-:Y:S01]  /*6cc0*/  @!P3 STG.E.U8 desc[UR36][R12.64+0x8], R11 ;  /* 0x0000080b0c00b986 */ /* 0x0003e2000c101124 */
[----:B------:R-:W-:Y:S02]  /*6cd0*/  ISETP.LT.OR P3, PT, R164, 0x12, !P2 ;  /* 0x00000012a400780c */ /* 0x000fe40005761670 */
[----:B------:R-:W-:Y:S01]  /*6ce0*/  @!P1 IMAD R15, R96, R154, RZ ;  /* 0x0000009a600f9224 */ /* 0x000fe200078e02ff */
        /* <DEDUP_REMOVED lines=17> */
[----:B--2---:R-:W-:Y:S01]  /*6e00*/  @!P1 IMAD R15, R102, R154, RZ ;  /* 0x0000009a660f9224 */ /* 0x004fe200078e02ff */
        /* <DEDUP_REMOVED lines=128> */
[----:B------:R-:W-:Y:S01]  /*7610*/  @!P1 STG.E.U8 desc[UR36][R158.64+0x70], R15 ;  /* 0x0000700f9e009986 */ /* 0x000fe2000c101124 */
[----:B------:R-:W-:-:S05]  /*7620*/  ISETP.LT.OR P1, PT, R164, 0x72, !P0 ;  /* 0x00000072a400780c */ /* 0x000fca0004721670 */
[----:B------:R-:W-:-:S04]  /*7630*/  @!P3 IMAD R145, R145, R154, RZ ;  /* 0x0000009a9191b224 */ /* 0x000fc800078e02ff */
[-C--:B0-----:R-:W-:Y:S01]  /*7640*/  @!P4 IMAD R5, R146, R154.reuse, RZ ;  /* 0x0000009a9205c224 */ /* 0x081fe200078e02ff */
[----:B------:R-:W-:Y:S01]  /*7650*/  @!P3 STG.E.U8 desc[UR36][R158.64+0x71], R145 ;  /* 0x000071919e00b986 */ /* 0x000fe2000c101124 */
[C---:B------:R-:W-:Y:S02]  /*7660*/  ISETP.LT.OR P3, PT, R164.reuse, 0x79, !P2 ;  /* 0x00000079a400780c */ /* 0x040fe40005761670 */
[C---:B------:R-:W-:Y:S01]  /*7670*/  ISETP.LT.OR P2, PT, R164.reuse, 0x7a, !P2 ;  /* 0x0000007aa400780c */ /* 0x040fe20005741670 */
[----:B------:R-:W-:Y:S01]  /*7680*/  @!P1 IMAD R147, R147, R154, RZ ;  /* 0x0000009a93939224 */ /* 0x000fe200078e02ff */
[----:B------:R0:W-:Y:S01]  /*7690*/  @!P4 STG.E.U8 desc[UR36][R12.64+0x70], R5 ;  /* 0x000070050c00c986 */ /* 0x0001e2000c101124 */
[C---:B------:R-:W-:Y:S02]  /*76a0*/  ISETP.LT.OR P4, PT, R164.reuse, 0x79, !P0 ;  /* 0x00000079a400780c */ /* 0x040fe40004781670 */
[----:B------:R-:W-:Y:S01]  /*76b0*/  ISETP.LT.OR P0, PT, R164, 0x7a, !P0 ;  /* 0x0000007aa400780c */ /* 0x000fe20004701670 */
[----:B------:R-:W-:Y:S01]  /*76c0*/  @!P1 STG.E.U8 desc[UR36][R12.64+0x71], R147 ;  /* 0x000071930c009986 */ /* 0x000fe2000c101124 */
[----:B------:R-:W-:-:S04]  /*76d0*/  ISETP.GE.AND P1, PT, R3, 0x81, PT ;  /* 0x000000810300780c */ /* 0x000fc80003f26270 */
[-C--:B-1----:R-:W-:Y:S02]  /*76e0*/  @!P3 IMAD R11, R148, R154.reuse, RZ ;  /* 0x0000009a940bb224 */ /* 0x082fe400078e02ff */
[----:B------:R-:W-:-:S03]  /*76f0*/  @!P2 IMAD R149, R149, R154, RZ ;  /* 0x0000009a9595a224 */ /* 0x000fc600078e02ff */
[----:B------:R1:W-:Y:S01]  /*7700*/  @!P3 STG.E.U8 desc[UR36][R158.64+0x78], R11 ;  /* 0x0000780b9e00b986 */ /* 0x0003e2000c101124 */
[----:B------:R-:W-:Y:S01]  /*7710*/  ISETP.LT.OR P3, PT, R164, 0x1, !P1 ;  /* 0x00000001a400780c */ /* 0x000fe20004f61670 */
[-C--:B0-----:R-:W-:Y:S02]  /*7720*/  @!P4 IMAD R5, R150, R154.reuse, RZ ;  /* 0x0000009a9605c224 */ /* 0x081fe400078e02ff */
[----:B------:R-:W-:Y:S01]  /*7730*/  @!P2 STG.E.U8 desc[UR36][R158.64+0x79], R149 ;  /* 0x000079959e00a986 */ /* 0x000fe2000c101124 */
[----:B------:R-:W-:Y:S01]  /*7740*/  ISETP.LT.OR P2, PT, R164, 0x2, !P1 ;  /* 0x00000002a400780c */ /* 0x000fe20004f41670 */
[----:B------:R-:W-:Y:S02]  /*7750*/  @!P0 IMAD R151, R151, R154, RZ ;  /* 0x0000009a97978224 */ /* 0x000fe400078e02ff */
[----:B------:R0:W-:Y:S01]  /*7760*/  @!P4 STG.E.U8 desc[UR36][R12.64+0x78], R5 ;  /* 0x000078050c00c986 */ /* 0x0001e2000c101124 */
[----:B------:R-:W-:-:S03]  /*7770*/  ISETP.GE.AND P4, PT, R3, 0x89, PT ;  /* 0x000000890300780c */ /* 0x000fc60003f86270 */
[----:B------:R-:W-:Y:S01]  /*7780*/  @!P0 STG.E.U8 desc[UR36][R12.64+0x79], R151 ;  /* 0x000079970c008986 */ /* 0x000fe2000c101124 */
[----:B------:R-:W-:Y:S01]  /*7790*/  ISETP.LT.OR P0, PT, R164, 0x1, !P4 ;  /* 0x00000001a400780c */ /* 0x000fe20006701670 */
[----:B------:R-:W-:-:S04]  /*77a0*/  @!P3 IMAD R3, R24, R154, RZ ;  /* 0x0000009a1803b224 */ /* 0x000fc800078e02ff */
[----:B------:R-:W-:Y:S01]  /*77b0*/  @!P2 IMAD R25, R25, R154, RZ ;  /* 0x0000009a1919a224 */ /* 0x000fe200078e02ff */
[----:B------:R2:W-:Y:S01]  /*77c0*/  @!P3 STG.E.U8 desc[UR36][R6.64], R3 ;  /* 0x000000030600b986 */ /* 0x0005e2000c101124 */
[----:B------:R-:W-:-:S03]  /*77d0*/  ISETP.LT.OR P3, PT, R164, 0x2, !P4 ;  /* 0x00000002a400780c */ /* 0x000fc60006761670 */
[----:B------:R-:W-:Y:S01]  /*77e0*/  @!P2 STG.E.U8 desc[UR36][R6.64+0x1], R25 ;  /* 0x000001190600a986 */ /* 0x000fe2000c101124 */
[----:B------:R-:W-:Y:S02]  /*77f0*/  ISETP.LT.OR P2, PT, R164, 0x9, !P1 ;  /* 0x00000009a400780c */ /* 0x000fe40004f41670 */
[----:B-1----:R-:W-:-:S05]  /*7800*/  @!P0 IMAD R11, R26, R154, RZ ;  /* 0x0000009a1a0b8224 */ /* 0x002fca00078e02ff */
[----:B------:R-:W-:Y:S01]  /*7810*/  @!P0 STG.E.U8 desc[UR36][R8.64], R11 ;  /* 0x0000000b08008986 */ /* 0x000fe2000c101124 */
[----:B------:R-:W-:Y:S01]  /*7820*/  ISETP.LT.OR P0, PT, R164, 0xa, !P1 ;  /* 0x0000000aa400780c */ /* 0x000fe20004f01670 */
[----:B------:R-:W-:-:S04]  /*7830*/  @!P3 IMAD R27, R27, R154, RZ ;  /* 0x0000009a1b1bb224 */ /* 0x000fc800078e02ff */
[----:B0-----:R-:W-:Y:S01]  /*7840*/  @!P2 IMAD R5, R28, R154, RZ ;  /* 0x0000009a1c05a224 */ /* 0x001fe200078e02ff */
[----:B------:R-:W-:Y:S01]  /*7850*/  @!P3 STG.E.U8 desc[UR36][R8.64+0x1], R27 ;  /* 0x0000011b0800b986 */ /* 0x000fe2000c101124 */
[----:B------:R-:W-:-:S03]  /*7860*/  ISETP.LT.OR P3, PT, R164, 0x9, !P4 ;  /* 0x00000009a400780c */ /* 0x000fc60006761670 */
[----:B------:R0:W-:Y:S01]  /*7870*/  @!P2 STG.E.U8 desc[UR36][R6.64+0x8], R5 ;  /* 0x000008050600a986 */ /* 0x0001e2000c101124 */
[----:B------:R-:W-:Y:S02]  /*7880*/  ISETP.LT.OR P2, PT, R164, 0xa, !P4 ;  /* 0x0000000aa400780c */ /* 0x000fe40006741670 */
[----:B------:R-:W-:-:S05]  /*7890*/  @!P0 IMAD R29, R29, R154, RZ ;  /* 0x0000009a1d1d8224 */ /* 0x000fca00078e02ff */
[----:B------:R-:W-:Y:S01]  /*78a0*/  @!P0 STG.E.U8 desc[UR36][R6.64+0x9], R29 ;  /* 0x0000091d06008986 */ /* 0x000fe2000c101124 */
[----:B------:R-:W-:Y:S01]  /*78b0*/  ISETP.LT.OR P0, PT, R164, 0x11, !P1 ;  /* 0x00000011a400780c */ /* 0x000fe20004f01670 */
[----:B--2---:R-:W-:-:S04]  /*78c0*/  @!P3 IMAD R3, R30, R154, RZ ;  /* 0x0000009a1e03b224 */ /* 0x004fc800078e02ff */
[----:B------:R-:W-:Y:S01]  /*78d0*/  @!P2 IMAD R31, R31, R154, RZ ;  /* 0x0000009a1f1fa224 */ /* 0x000fe200078e02ff */
[----:B------:R1:W-:Y:S01]  /*78e0*/  @!P3 STG.E.U8 desc[UR36][R8.64+0x8], R3 ;  /* 0x000008030800b986 */ /* 0x0003e2000c101124 */
[----:B------:R-:W-:-:S03]  /*78f0*/  ISETP.LT.OR P3, PT, R164, 0x12, !P1 ;  /* 0x00000012a400780c */ /* 0x000fc60004f61670 */
[----:B------:R-:W-:Y:S01]  /*7900*/  @!P2 STG.E.U8 desc[UR36][R8.64+0x9], R31 ;  /* 0x0000091f0800a986 */ /* 0x000fe2000c101124 */
[----:B------:R-:W-:Y:S02]  /*7910*/  ISETP.LT.OR P2, PT, R164, 0x11, !P4 ;  /* 0x00000011a400780c */ /* 0x000fe40006741670 */
[----:B0-----:R-:W-:-:S05]  /*7920*/  @!P0 IMAD R5, R32, R154, RZ ;  /* 0x0000009a20058224 */ /* 0x001fca00078e02ff */
[----:B------:R0:W-:Y:S01]  /*7930*/  @!P0 STG.E.U8 desc[UR36][R6.64+0x10], R5 ;  /* 0x0000100506008986 */ /* 0x0001e2000c101124 */
[----:B------:R-:W-:Y:S01]  /*7940*/  ISETP.LT.OR P0, PT, R164, 0x12, !P4 ;  /* 0x00000012a400780c */ /* 0x000fe20006701670 */
[----:B------:R-:W-:-:S04]  /*7950*/  @!P3 IMAD R33, R33, R154, RZ ;  /* 0x0000009a2121b224 */ /* 0x000fc800078e02ff */
[----:B------:R-:W-:Y:S01]  /*7960*/  @!P2 IMAD R11, R34, R154, RZ ;  /* 0x0000009a220ba224 */ /* 0x000fe200078e02ff */
[----:B------:R-:W-:Y:S01]  /*7970*/  @!P3 STG.E.U8 desc[UR36][R6.64+0x11], R33 ;  /* 0x000011210600b986 */ /* 0x000fe2000c101124 */
[----:B------:R-:W-:-:S03]  /*7980*/  ISETP.LT.OR P3, PT, R164, 0x19, !P1 ;  /* 0x00000019a400780c */ /* 0x000fc60004f61670 */
[----:B------:R2:W-:Y:S01]  /*7990*/  @!P2 STG.E.U8 desc[UR36][R8.64+0x10], R11 ;  /* 0x0000100b0800a986 */ /* 0x0005e2000c101124 */
[----:B------:R-:W-:Y:S02]  /*79a0*/  ISETP.LT.OR P2, PT, R164, 0x1a, !P1 ;  /* 0x0000001aa400780c */ /* 0x000fe40004f41670 */
[----:B------:R-:W-:-:S05]  /*79b0*/  @!P0 IMAD R35, R35, R154, RZ ;  /* 0x0000009a23238224 */ /* 0x000fca00078e02ff */
[----:B------:R-:W-:Y:S01]  /*79c0*/  @!P0 STG.E.U8 desc[UR36][R8.64+0x11], R35 ;  /* 0x0000112308008986 */ /* 0x000fe2000c101124 */
[----:B------:R-:W-:Y:S01]  /*79d0*/  ISETP.LT.OR P0, PT, R164, 0x19, !P4 ;  /* 0x00000019a400780c */ /* 0x000fe20006701670 */
[----:B-1----:R-:W-:-:S04]  /*79e0*/  @!P3 IMAD R3, R36, R154, RZ ;  /* 0x0000009a2403b224 */ /* 0x002fc800078e02ff */
        /* <DEDUP_REMOVED lines=9> */
[----:B--2---:R-:W-:Y:S01]  /*7a80*/  @!P2 IMAD R11, R40, R154, RZ ;  /* 0x0000009a280ba224 */ /* 0x004fe200078e02ff */
        /* <DEDUP_REMOVED lines=125> */
[-C--:B--2---:R-:W-:Y:S01]  /*8260*/  @!P2 IMAD R11, R82, R154.reuse, RZ ;  /* 0x0000009a520ba224 */ /* 0x084fe200078e02ff */
[----:B------:R2:W-:Y:S01]  /*8270*/  @!P3 STG.E.U8 desc[UR36][R6.64+0x71], R81 ;  /* 0x000071510600b986 */ /* 0x0005e2000c101124 */
[C---:B------:R-:W-:Y:S02]  /*8280*/  ISETP.LT.OR P3, PT, R164.reuse, 0x79, !P1 ;  /* 0x00000079a400780c */ /* 0x040fe40004f61670 */
[C---:B------:R-:W-:Y:S01]  /*8290*/  ISETP.LT.OR P1, PT, R164.reuse, 0x7a, !P1 ;  /* 0x0000007aa400780c */ /* 0x040fe20004f21670 */
[----:B------:R2:W-:Y:S01]  /*82a0*/  @!P2 STG.E.U8 desc[UR36][R8.64+0x70], R11 ;  /* 0x0000700b0800a986 */ /* 0x0005e2000c101124 */
[C---:B------:R-:W-:Y:S02]  /*82b0*/  ISETP.LT.OR P2, PT, R164.reuse, 0x79, !P4 ;  /* 0x00000079a400780c */ /* 0x040fe40006741670 */
[----:B------:R-:W-:Y:S01]  /*82c0*/  ISETP.LT.OR P4, PT, R164, 0x7a, !P4 ;  /* 0x0000007aa400780c */ /* 0x000fe20006781670 */
[----:B------:R-:W-:-:S05]  /*82d0*/  @!P0 IMAD R83, R83, R154, RZ ;  /* 0x0000009a53538224 */ /* 0x000fca00078e02ff */
[----:B------:R2:W-:Y:S01]  /*82e0*/  @!P0 STG.E.U8 desc[UR36][R8.64+0x71], R83 ;  /* 0x0000715308008986 */ /* 0x0005e2000c101124 */
[-C--:B-1----:R-:W-:Y:S02]  /*82f0*/  @!P3 IMAD R3, R84, R154.reuse, RZ ;  /* 0x0000009a5403b224 */ /* 0x082fe400078e02ff */
[-C--:B------:R-:W-:Y:S02]  /*8300*/  @!P1 IMAD R85, R85, R154.reuse, RZ ;  /* 0x0000009a55559224 */ /* 0x080fe400078e02ff */
[-C--:B0-----:R-:W-:Y:S01]  /*8310*/  @!P2 IMAD R5, R86, R154.reuse, RZ ;  /* 0x0000009a5605a224 */ /* 0x081fe200078e02ff */
[----:B------:R2:W-:Y:S01]  /*8320*/  @!P3 STG.E.U8 desc[UR36][R6.64+0x78], R3 ;  /* 0x000078030600b986 */ /* 0x0005e2000c101124 */
[----:B------:R-:W-:-:S03]  /*8330*/  @!P4 IMAD R87, R87, R154, RZ ;  /* 0x0000009a5757c224 */ /* 0x000fc600078e02ff */
[----:B------:R2:W-:Y:S04]  /*8340*/  @!P1 STG.E.U8 desc[UR36][R6.64+0x79], R85 ;  /* 0x0000795506009986 */ /* 0x0005e8000c101124 */
[----:B------:R2:W-:Y:S04]  /*8350*/  @!P2 STG.E.U8 desc[UR36][R8.64+0x78], R5 ;  /* 0x000078050800a986 */ /* 0x0005e8000c101124 */
[----:B------:R2:W-:Y:S02]  /*8360*/  @!P4 STG.E.U8 desc[UR36][R8.64+0x79], R87 ;  /* 0x000079570800c986 */ /* 0x0005e4000c101124 */
.L_x_292:
[----:B------:R-:W-:Y:S05]  /*8370*/  BSYNC B0 ;  /* 0x0000000000007941 */ /* 0x000fea0003800000 */
.L_x_34:
[----:B------:R-:W-:Y:S01]  /*8380*/  ULDC UR4, c[0x0][0xc] ;  /* 0x0000030000047ab9 */ /* 0x000fe20000000800 */
[----:B------:R-:W-:Y:S01]  /*8390*/  ULDC UR5, c[0x0][0x10] ;  /* 0x0000040000057ab9 */ /* 0x000fe20000000800 */
[----:B-12---:R-:W1:Y:S01]  /*83a0*/  LDC R3, c[0x0][0x14] ;  /* 0x00000500ff037b82 */ /* 0x006e620000000800 */
[----:B------:R-:W-:Y:S01]  /*83b0*/  UIMAD.WIDE.U32 UR4, UR4, UR5, URZ ;  /* 0x00000005040472a5 */ /* 0x000fe2000f8e003f */
[----:B------:R-:W-:Y:S02]  /*83c0*/  IMAD.MOV.U32 R152, RZ, RZ, -0x1 ;  /* 0xffffffffff987424 */ /* 0x000fe400078e00ff */
[----:B------:R-:W-:-:S03]  /*83d0*/  IMAD.MOV.U32 R22, RZ, RZ, -0x1 ;  /* 0xffffffffff167424 */ /* 0x000fc600078e00ff */
[----:B-1----:R-:W-:-:S04]  /*83e0*/  IMAD.WIDE.U32 R16, R3, UR4, R16 ;  /* 0x0000000403107c25 */ /* 0x002fc8000f8e0010 */
[----:B------:R-:W-:Y:S01]  /*83f0*/  IMAD R3, R3, UR5, RZ ;  /* 0x0000000503037c24 */ /* 0x000fe2000f8e02ff */
[----:B------:R-:W-:Y:S02]  /*8400*/  ULDC.64 UR4, c[0x0][0x650] ;  /* 0x0001940000047ab9 */ /* 0x000fe40000000a00 */
[----:B------:R-:W-:Y:S01]  /*8410*/  ISETP.GE.U32.AND P0, PT, R16, UR4, PT ;  /* 0x0000000410007c0c */ /* 0x000fe2000bf06070 */
[--C-:B------:R-:W-:Y:S01]  /*8420*/  IMAD.IADD R17, R17, 0x1, R3.reuse ;  /* 0x0000000111117824 */ /* 0x100fe200078e0203 */
[----:B------:R-:W-:-:S04]  /*8430*/  PRMT R3, RZ, 0x7610, R3 ;  /* 0x00007610ff037816 */ /* 0x000fc80000000003 */
[----:B------:R-:W-:-:S13]  /*8440*/  ISETP.GE.U32.AND.EX P0, PT, R17, UR5, PT, P0 ;  /* 0x0000000511007c0c */ /* 0x000fda000bf06100 */
[----:B------:R-:W-:Y:S05]  /*8450*/  @P0 BRA `(.L_x_293) ;  /* 0x0000000400640947 */ /* 0x000fea0003800000 */
[----:B------:R-:W1:Y:S01]  /*8460*/  S2R R12, SR_CTAID.X ;  /* 0x00000000000c7919 */ /* 0x000e620000002500 */
[----:B------:R-:W2:Y:S01]  /*8470*/  LDC.64 R10, c[0x0][0x628] ;  /* 0x00018a00ff0a7b82 */ /* 0x000ea20000000a00 */
[----:B------:R-:W-:Y:S01]  /*8480*/  ULDC UR4, c[0x0][0x150] ;  /* 0x0000540000047ab9 */ /* 0x000fe20000000800 */
[----:B0--3--:R-:W-:Y:S01]  /*8490*/  IMAD.MOV.U32 R8, RZ, RZ, R16 ;  /* 0x000000ffff087224 */ /* 0x009fe200078e0010 */
[----:B------:R-:W0:Y:S01]  /*84a0*/  S2R R24, SR_CTAID.Y ;  /* 0x0000000000187919 */ /* 0x000e220000002600 */
[----:B------:R-:W-:-:S04]  /*84b0*/  IMAD.MOV.U32 R9, RZ, RZ, R17 ;  /* 0x000000ffff097224 */ /* 0x000fc800078e0011 */
[----:B------:R-:W3:Y:S08]  /*84c0*/  LDC R21, c[0x0][0x144] ;  /* 0x00005100ff157b82 */ /* 0x000ef00000000800 */
[----:B------:R-:W0:Y:S08]  /*84d0*/  LDC R0, c[0x0][0x630] ;  /* 0x00018c00ff007b82 */ /* 0x000e300000000800 */
[----:B------:R-:W0:Y:S01]  /*84e0*/  LDC.64 R14, c[0x0][0x620] ;  /* 0x00018800ff0e7b82 */ /* 0x000e220000000a00 */
[----:B--2---:R-:W-:-:S04]  /*84f0*/  ISETP.NE.U32.AND P0, PT, R10, RZ, PT ;  /* 0x000000ff0a00720c */ /* 0x004fc80003f05070 */
[----:B------:R-:W-:Y:S02]  /*8500*/  ISETP.NE.AND.EX P0, PT, R11, RZ, PT, P0 ;  /* 0x000000ff0b00720c */ /* 0x000fe40003f05300 */
[----:B-1----:R-:W-:-:S05]  /*8510*/  I2FP.F32.U32 R3, R12 ;  /* 0x0000000c00037245 */ /* 0x002fca0000201000 */
[----:B------:R-:W-:-:S04]  /*8520*/  FMUL R3, R3, UR4 ;  /* 0x0000000403037c20 */ /* 0x000fc80008400000 */
[----:B------:R1:W2:Y:S02]  /*8530*/  F2I.U32.TRUNC.NTZ R20, R3 ;  /* 0x0000000300147305 */ /* 0x0002a4000020f000 */
[----:B---3--:R-:W-:Y:S05]  /*8540*/  @!P0 BRA `(.L_x_294) ;  /* 0x0000000000288947 */ /* 0x008fea0003800000 */
[----:B-1----:R-:W1:Y:S02]  /*8550*/  LDC R3, c[0x0][0x634] ;  /* 0x00018d00ff037b82 */ /* 0x002e640000000800 */
[----:B-1----:R-:W-:-:S05]  /*8560*/  IADD3 R3, P0, R16, R3, RZ ;  /* 0x0000000310037210 */ /* 0x002fca0007f1e0ff */
[----:B------:R-:W-:-:S04]  /*8570*/  IMAD.X R13, RZ, RZ, R17, P0 ;  /* 0x000000ffff0d7224 */ /* 0x000fc800000e0611 */
[----:B------:R-:W-:-:S04]  /*8580*/  IMAD.WIDE.U32 R4, R13, R10, RZ ;  /* 0x0000000a0d047225 */ /* 0x000fc800078e00ff */
[----:B----4-:R-:W-:-:S04]  /*8590*/  IMAD.WIDE.U32 R6, P0, R3, R11, R4 ;  /* 0x0000000b03067225 */ /* 0x010fc80007800004 */
[----:B------:R-:W-:-:S04]  /*85a0*/  IMAD.WIDE.U32 R4, R3, R10, RZ ;  /* 0x0000000a03047225 */ /* 0x000fc800078e00ff */
[----:B------:R-:W-:Y:S01]  /*85b0*/  IMAD.X R9, RZ, RZ, RZ, P0 ;  /* 0x000000ffff097224 */ /* 0x000fe200000e06ff */
[----:B------:R-:W-:Y:S01]  /*85c0*/  IADD3 RZ, P0, R5, R6, RZ ;  /* 0x0000000605ff7210 */ /* 0x000fe20007f1e0ff */
[----:B------:R-:W-:-:S04]  /*85d0*/  IMAD.MOV.U32 R8, RZ, RZ, R7 ;  /* 0x000000ffff087224 */ /* 0x000fc800078e0007 */
[----:B------:R-:W-:-:S08]  /*85e0*/  IMAD.WIDE.U32.X R8, R13, R11, R8, P0 ;  /* 0x0000000b0d087225 */ /* 0x000fd000000e0408 */
.L_x_294:
[----:B----4-:R-:W3:Y:S01]  /*85f0*/  LDC.64 R28, c[0x0][0x640] ;  /* 0x00019000ff1c7b82 */ /* 0x010ee20000000a00 */
[-CC-:B0-----:R-:W-:Y:S01]  /*8600*/  SHF.R.U64 R22, R8, R0.reuse, R9.reuse ;  /* 0x0000000008167219 */ /* 0x181fe20000001209 */
[----:B--2---:R-:W-:Y:S01]  /*8610*/  IMAD.MOV R20, RZ, RZ, -R20 ;  /* 0x000000ffff147224 */ /* 0x004fe200078e0a14 */
[----:B------:R-:W-:Y:S01]  /*8620*/  SHF.R.U32.HI R0, RZ, R0, R9 ;  /* 0x00000000ff007219 */ /* 0x000fe20000011609 */
[----:B------:R-:W-:Y:S01]  /*8630*/  ULDC UR4, c[0x0][0x154] ;  /* 0x0000550000047ab9 */ /* 0x000fe20000000800 */
[----:B-1----:R-:W-:Y:S01]  /*8640*/  IADD3 R3, P0, RZ, -R22, RZ ;  /* 0x80000016ff037210 */ /* 0x002fe20007f1e0ff */
[----:B------:R-:W-:Y:S02]  /*8650*/  IMAD R21, R21, R20, R12 ;  /* 0x0000001415157224 */ /* 0x000fe400078e020c */
[----:B------:R-:W0:Y:S01]  /*8660*/  LDC R6, c[0x0][0x618] ;  /* 0x00018600ff067b82 */ /* 0x000e220000000800 */
[----:B------:R-:W-:Y:S02]  /*8670*/  IMAD.MOV.U32 R7, RZ, RZ, 0x1 ;  /* 0x00000001ff077424 */ /* 0x000fe400078e00ff */
[----:B------:R-:W-:-:S04]  /*8680*/  IMAD.X R5, RZ, RZ, ~R0, P0 ;  /* 0x000000ffff057224 */ /* 0x000fc800000e0e00 */
[-C--:B------:R-:W-:Y:S01]  /*8690*/  IMAD R0, R5, R14.reuse, RZ ;  /* 0x0000000e05007224 */ /* 0x080fe200078e02ff */
[----:B------:R-:W1:Y:S01]  /*86a0*/  LDC R8, c[0x0][0x608] ;  /* 0x00018200ff087b82 */ /* 0x000e620000000800 */
[----:B------:R-:W-:-:S04]  /*86b0*/  IMAD.WIDE.U32 R4, R3, R14, R16 ;  /* 0x0000000e03047225 */ /* 0x000fc800078e0010 */
[----:B------:R-:W-:Y:S01]  /*86c0*/  IMAD R3, R3, R15, R0 ;  /* 0x0000000f03037224 */ /* 0x000fe200078e0200 */
[----:B------:R-:W-:Y:S02]  /*86d0*/  I2FP.F32.U32 R0, R24 ;  /* 0x0000001800007245 */ /* 0x000fe40000201000 */
[----:B------:R-:W2:Y:S01]  /*86e0*/  LDC R26, c[0x0][0x658] ;  /* 0x00019600ff1a7b82 */ /* 0x000ea20000000800 */
[----:B------:R-:W-:Y:S01]  /*86f0*/  IMAD.IADD R3, R5, 0x1, R3 ;  /* 0x0000000105037824 */ /* 0x000fe200078e0203 */
[----:B---3--:R-:W-:Y:S01]  /*8700*/  ISETP.NE.U32.AND P0, PT, R28, RZ, PT ;  /* 0x000000ff1c00720c */ /* 0x008fe20003f05070 */
[----:B------:R-:W-:Y:S01]  /*8710*/  FMUL R0, R0, UR4 ;  /* 0x0000000400007c20 */ /* 0x000fe20008400000 */
[----:B------:R-:W-:Y:S02]  /*8720*/  IMAD.MOV.U32 R5, RZ, RZ, -0x1 ;  /* 0xffffffffff057424 */ /* 0x000fe400078e00ff */
[----:B------:R-:W-:Y:S01]  /*8730*/  ISETP.NE.AND.EX P0, PT, R29, RZ, PT, P0 ;  /* 0x000000ff1d00720c */ /* 0x000fe20003f05300 */
[----:B------:R3:W4:Y:S01]  /*8740*/  F2I.U32.TRUNC.NTZ R13, R0 ;  /* 0x00000000000d7305 */ /* 0x000722000020f000 */
[----:B------:R-:W3:Y:S01]  /*8750*/  LDC R15, c[0x0][0x148] ;  /* 0x00005200ff0f7b82 */ /* 0x000ee20000000800 */
[----:B0-----:R-:W-:-:S02]  /*8760*/  SHF.R.U64 R12, R4, R6, R3 ;  /* 0x00000006040c7219 */ /* 0x001fc40000001203 */
[----:B------:R-:W-:-:S05]  /*8770*/  SHF.R.U32.HI R3, RZ, R6, R3 ;  /* 0x00000006ff037219 */ /* 0x000fca0000011603 */
[----:B------:R-:W0:Y:S01]  /*8780*/  LDC R20, c[0x0][0x600] ;  /* 0x00018000ff147b82 */ /* 0x000e220000000800 */
[-CC-:B-1----:R-:W-:Y:S02]  /*8790*/  SHF.R.U64 R10, R12, R8.reuse, R3.reuse ;  /* 0x000000080c0a7219 */ /* 0x182fe40000001203 */
[----:B------:R-:W-:-:S05]  /*87a0*/  SHF.R.U32.HI R3, RZ, R8, R3 ;  /* 0x00000008ff037219 */ /* 0x000fca0000011603 */
[----:B------:R-:W1:Y:S01]  /*87b0*/  LDC R27, c[0x0][0x648] ;  /* 0x00019200ff1b7b82 */ /* 0x000e620000000800 */
[-C--:B--2---:R-:W-:Y:S02]  /*87c0*/  SHF.L.U32 R4, R5, R26.reuse, RZ ;  /* 0x0000001a05047219 */ /* 0x084fe400000006ff */
[-CC-:B------:R-:W-:Y:S02]  /*87d0*/  SHF.R.U64 R14, R10, R26.reuse, R3.reuse ;  /* 0x0000001a0a0e7219 */ /* 0x180fe40000001203 */
[----:B------:R-:W-:Y:S02]  /*87e0*/  SHF.R.U32.HI R5, RZ, R26, R3 ;  /* 0x0000001aff057219 */ /* 0x000fe40000011603 */
[----:B------:R-:W-:Y:S01]  /*87f0*/  LOP3.LUT R25, RZ, R4, RZ, 0x33, !PT ;  /* 0x00000004ff197212 */ /* 0x000fe200078e33ff */
[----:B------:R-:W2:Y:S01]  /*8800*/  LDC R30, c[0x0][0x638] ;  /* 0x00018e00ff1e7b82 */ /* 0x000ea20000000800 */
[----:B------:R-:W-:Y:S01]  /*8810*/  SHF.L.U32 R26, R7, R26, RZ ;  /* 0x0000001a071a7219 */ /* 0x000fe200000006ff */
[----:B------:R-:W-:-:S06]  /*8820*/  IMAD.MOV.U32 R4, RZ, RZ, R14 ;  /* 0x000000ffff047224 */ /* 0x000fcc00078e000e */
[----:B------:R-:W0:Y:S01]  /*8830*/  LDC R31, c[0x0][0x610] ;  /* 0x00018400ff1f7b82 */ /* 0x000e220000000800 */
[----:B----4-:R-:W-:Y:S05]  /*8840*/  @!P0 BRA `(.L_x_295) ;  /* 0x0000000000288947 */ /* 0x010fea0003800000 */
        /* <DEDUP_REMOVED lines=10> */
.L_x_295:
[----:B------:R-:W-:Y:S01]  /*88f0*/  ISETP.NE.AND P0, PT, R2, 0x1, PT ;  /* 0x000000010200780c */ /* 0x000fe20003f05270 */
[----:B0-----:R-:W-:Y:S01]  /*8900*/  VIADD R7, R20, 0xffffffff ;  /* 0xffffffff14077836 */ /* 0x001fe20000000000 */
[----:B-1-3--:R-:W-:Y:S01]  /*8910*/  SHF.R.U64 R0, R4, R27, R5 ;  /* 0x0000001b04007219 */ /* 0x00afe20000001205 */
[----:B------:R-:W-:Y:S01]  /*8920*/  IMAD.MOV R13, RZ, RZ, -R13 ;  /* 0x000000ffff0d7224 */ /* 0x000fe200078e0a0d */
[----:B------:R-:W-:Y:S01]  /*8930*/  LOP3.LUT R5, R10, R25, RZ, 0xc0, !PT ;  /* 0x000000190a057212 */ /* 0x000fe200078ec0ff */
[----:B------:R-:W-:Y:S01]  /*8940*/  IMAD.MOV.U32 R4, RZ, RZ, 0x1 ;  /* 0x00000001ff047424 */ /* 0x000fe200078e00ff */
[----:B------:R-:W-:Y:S01]  /*8950*/  LOP3.LUT R12, R12, R7, RZ, 0xc0, !PT ;  /* 0x000000070c0c7212 */ /* 0x000fe200078ec0ff */
[----:B------:R-:W-:Y:S02]  /*8960*/  IMAD.MOV R3, RZ, RZ, -R0 ;  /* 0x000000ffff037224 */ /* 0x000fe400078e0a00 */
[----:B------:R-:W-:Y:S02]  /*8970*/  IMAD R0, R26, R0, R5 ;  /* 0x000000001a007224 */ /* 0x000fe400078e0205 */
[----:B--2---:R-:W-:-:S02]  /*8980*/  IMAD R3, R3, R30, R14 ;  /* 0x0000001e03037224 */ /* 0x004fc400078e020e */
[----:B------:R-:W-:Y:S02]  /*8990*/  @P0 IMAD R21, R15, R13, R24 ;  /* 0x0000000d0f150224 */ /* 0x000fe400078e0218 */
[----:B------:R-:W-:Y:S01]  /*89a0*/  IMAD R5, R3, R20, R12 ;  /* 0x0000001403057224 */ /* 0x000fe200078e020c */
[----:B------:R-:W-:Y:S01]  /*89b0*/  PRMT R3, R4, 0x7610, R3 ;  /* 0x0000761004037816 */ /* 0x000fe20000000003 */
[----:B------:R-:W-:-:S05]  /*89c0*/  IMAD R0, R0, R31, R21 ;  /* 0x0000001f00007224 */ /* 0x000fca00078e0215 */
[----:B------:R-:W-:Y:S02]  /*89d0*/  SEL R152, R5, R0, !P0 ;  /* 0x0000000005987207 */ /* 0x000fe40004000000 */
[----:B------:R-:W-:-:S07]  /*89e0*/  SEL R0, R0, R5, !P0 ;  /* 0x0000000500007207 */ /* 0x000fce0004000000 */
.L_x_293:
[----:B------:R-:W-:Y:S01]  /*89f0*/  LOP3.LUT P0, RZ, R3, 0xff, RZ, 0xc0, !PT ;  /* 0x000000ff03ff7812 */ /* 0x000fe2000780c0ff */
[----:B------:R-:W-:-:S12]  /*8a00*/  IMAD.MOV.U32 R153, RZ, RZ, R0 ;  /* 0x000000ffff997224 */ /* 0x000fd800078e0000 */
[----:B------:R-:W-:Y:S05]  /*8a10*/  @P0 BRA `(.L_x_296) ;  /* 0xffffff8400e00947 */ /* 0x000fea000383ffff */
[----:B------:R-:W-:Y:S05]  /*8a20*/  EXIT ;  /* 0x000000000000794d */ /* 0x000fea0003800000 */
.L_x_7:
[----:B0-----:R-:W-:Y:S01]  /*8a30*/  ULDC.64 UR4, c[0x0][0x650] ;  /* 0x0001940000047ab9 */ /* 0x001fe20000000a00 */
        /* <DEDUP_REMOVED lines=25> */
.L_x_298:
[----:B------:R-:W0:Y:S01]  /*8bd0*/  LDC.64 R26, c[0x0][0x640] ;  /* 0x00019000ff1a7b82 */ /* 0x000e220000000a00 */
[-CC-:B------:R-:W-:Y:S01]  /*8be0*/  SHF.R.U64 R21, R12, R8.reuse, R13.reuse ;  /* 0x000000080c157219 */ /* 0x180fe2000000120d */
[----:B------:R-:W-:Y:S01]  /*8bf0*/  IMAD.MOV.U32 R30, RZ, RZ, 0x1 ;  /* 0x00000001ff1e7424 */ /* 0x000fe200078e00ff */
[----:B------:R-:W-:Y:S02]  /*8c00*/  SHF.R.U32.HI R6, RZ, R8, R13 ;  /* 0x00000008ff067219 */ /* 0x000fe4000001160d */
[----:B------:R-:W-:-:S03]  /*8c10*/  IADD3 R11, P0, RZ, -R21, RZ ;  /* 0x80000015ff0b7210 */ /* 0x000fc60007f1e0ff */
[----:B------:R-:W1:Y:S02]  /*8c20*/  LDC R10, c[0x0][0x618] ;  /* 0x00018600ff0a7b82 */ /* 0x000e640000000800 */
[----:B------:R-:W-:-:S04]  /*8c30*/  IMAD.X R7, RZ, RZ, ~R6, P0 ;  /* 0x000000ffff077224 */ /* 0x000fc800000e0e06 */
[-C--:B------:R-:W-:Y:S02]  /*8c40*/  IMAD R8, R7, R22.reuse, RZ ;  /* 0x0000001607087224 */ /* 0x080fe400078e02ff */
[----:B------:R-:W2:Y:S01]  /*8c50*/  LDC R12, c[0x0][0x608] ;  /* 0x00018200ff0c7b82 */ /* 0x000ea20000000800 */
[----:B------:R-:W-:-:S04]  /*8c60*/  IMAD.WIDE.U32 R6, R11, R22, R16 ;  /* 0x000000160b067225 */ /* 0x000fc800078e0010 */
[----:B------:R-:W-:-:S03]  /*8c70*/  IMAD R11, R11, R23, R8 ;  /* 0x000000170b0b7224 */ /* 0x000fc600078e0208 */
[----:B------:R-:W3:Y:S01]  /*8c80*/  LDC R25, c[0x0][0x658] ;  /* 0x00019600ff197b82 */ /* 0x000ee20000000800 */
[----:B------:R-:W-:Y:S01]  /*8c90*/  IMAD.IADD R7, R7, 0x1, R11 ;  /* 0x0000000107077824 */ /* 0x000fe200078e020b */
[----:B0-----:R-:W-:-:S04]  /*8ca0*/  ISETP.NE.U32.AND P0, PT, R26, RZ, PT ;  /* 0x000000ff1a00720c */ /* 0x001fc80003f05070 */
[----:B------:R-:W-:Y:S02]  /*8cb0*/  ISETP.NE.AND.EX P0, PT, R27, RZ, PT, P0 ;  /* 0x000000ff1b00720c */ /* 0x000fe40003f05300 */
[----:B------:R-:W0:Y:S01]  /*8cc0*/  LDC R22, c[0x0][0x600] ;  /* 0x00018000ff167b82 */ /* 0x000e220000000800 */
[-CC-:B-1----:R-:W-:Y:S02]  /*8cd0*/  SHF.R.U64 R8, R6, R10.reuse, R7.reuse ;  /* 0x0000000a06087219 */ /* 0x182fe40000001207 */
[----:B------:R-:W-:Y:S01]  /*8ce0*/  SHF.R.U32.HI R7, RZ, R10, R7 ;  /* 0x0000000aff077219 */ /* 0x000fe20000011607 */
[----:B------:R-:W-:-:S04]  /*8cf0*/  IMAD.MOV.U32 R10, RZ, RZ, -0x1 ;  /* 0xffffffffff0a7424 */ /* 0x000fc800078e00ff */
        /* <DEDUP_REMOVED lines=21> */
.L_x_299:
[----:B------:R-:W-:Y:S01]  /*8e50*/  ISETP.NE.AND P0, PT, R2, 0x1, PT ;  /* 0x000000010200780c */ /* 0x000fe20003f05270 */
[----:B0-----:R-:W-:Y:S01]  /*8e60*/  VIADD R11, R22, 0xffffffff ;  /* 0xffffffff160b7836 */ /* 0x001fe20000000000 */
[----:B-1----:R-:W-:Y:S02]  /*8e70*/  SHF.R.U64 R6, R6, R24, R7 ;  /* 0x0000001806067219 */ /* 0x002fe40000001207 */
[----:B------:R-:W-:Y:S02]  /*8e80*/  SHF.L.U32 R30, R30, R25, RZ ;  /* 0x000000191e1e7219 */ /* 0x000fe400000006ff */
[----:B------:R-:W-:Y:S01]  /*8e90*/  LOP3.LUT R5, R23, R32, RZ, 0xc0, !PT ;  /* 0x0000002017057212 */ /* 0x000fe200078ec0ff */
[----:B------:R-:W-:-:S04]  /*8ea0*/  IMAD.MOV R7, RZ, RZ, -R6 ;  /* 0x000000ffff077224 */ /* 0x000fc800078e0a06 */
[----:B------:R-:W-:Y:S01]  /*8eb0*/  IMAD R6, R30, R6, R5 ;  /* 0x000000061e067224 */ /* 0x000fe200078e0205 */
[----:B------:R-:W-:Y:S01]  /*8ec0*/  LOP3.LUT R5, R8, R11, RZ, 0xc0, !PT ;  /* 0x0000000b08057212 */ /* 0x000fe200078ec0ff */
[----:B------:R-:W-:Y:S02]  /*8ed0*/  @P0 IMAD R3, R9, R14, R4 ;  /* 0x0000000e09030224 */ /* 0x000fe400078e0204 */
[----:B--2---:R-:W-:Y:S02]  /*8ee0*/  IMAD R4, R7, R28, R20 ;  /* 0x0000001c07047224 */ /* 0x004fe400078e0214 */
[----:B---3--:R-:W-:Y:S02]  /*8ef0*/  IMAD R3, R6, R29, R3 ;  /* 0x0000001d06037224 */ /* 0x008fe400078e0203 */
[----:B------:R-:W-:Y:S02]  /*8f00*/  IMAD R4, R4, R22, R5 ;  /* 0x0000001604047224 */ /* 0x000fe400078e0205 */
[----:B------:R-:W-:-:S02]  /*8f10*/  IMAD.MOV.U32 R8, RZ, RZ, 0x1 ;  /* 0x00000001ff087424 */ /* 0x000fc400078e00ff */
[----:B------:R-:W-:Y:S01]  /*8f20*/  IMAD.MOV.U32 R6, RZ, RZ, R21 ;  /* 0x000000ffff067224 */ /* 0x000fe200078e0015 */
[----:B------:R-:W-:Y:S02]  /*8f30*/  SEL R7, R4, R3, !P0 ;  /* 0x0000000304077207 */ /* 0x000fe40004000000 */
[----:B------:R-:W-:-:S07]  /*8f40*/  SEL R20, R3, R4, !P0 ;  /* 0x0000000403147207 */ /* 0x000fce0004000000 */
.L_x_297:
[----:B------:R-:W-:-:S08]  /*8f50*/  NOP ;  /* 0x0000000000007918 */ /* 0x000fd00000000000 */
[----:B------:R-:W0:-:S00]  /*8f60*/  USETMAXREG.DEALLOC.CTAPOOL 0x28 ;  /* 0x00000028000079c8 */ /* 0x000e0000080e0500 */
[----:B0-----:R-:W-:-:S13]  /*8f70*/  ISETP.NE.AND P0, PT, R0, RZ, PT ;  /* 0x000000ff0000720c */ /* 0x001fda0003f05270 */
[----:B------:R-:W-:Y:S05]  /*8f80*/  @P0 EXIT ;  /* 0x000000000000094d */ /* 0x000fea0003800000 */
[----:B------:R-:W-:Y:S01]  /*8f90*/  LOP3.LUT P0, RZ, R8, 0xff, RZ, 0xc0, !PT ;  /* 0x000000ff08ff7812 */ /* 0x000fe2000780c0ff */
[----:B------:R-:W-:Y:S02]  /*8fa0*/  IMAD.MOV.U32 R0, RZ, RZ, 0x1 ;  /* 0x00000001ff007424 */ /* 0x000fe400078e00ff */
[----:B------:R-:W-:-:S10]  /*8fb0*/  IMAD.MOV.U32 R3, RZ, RZ, RZ ;  /* 0x000000ffff037224 */ /* 0x000fd400078e00ff */
[----:B------:R-:W-:Y:S05]  /*8fc0*/  @!P0 BRA `(.L_x_300) ;  /* 0x0000000c00448947 */ /* 0x000fea0003800000 */
[----:B------:R-:W0:Y:S01]  /*8fd0*/  LDC R0, c[0x0][0x28c] ;  /* 0x0000a300ff007b82 */ /* 0x000e220000000800 */
[----:B------:R-:W-:Y:S01]  /*8fe0*/  ULDC UR5, c[0x0][0x658] ;  /* 0x0001960000057ab9 */ /* 0x000fe20000000800 */
[----:B------:R-:W-:Y:S01]  /*8ff0*/  UMOV UR7, 0xffffffff ;  /* 0xffffffff00077882 */ /* 0x000fe20000000000 */
[----:B------:R-:W-:Y:S01]  /*9000*/  ULDC UR6, c[0x0][0xc] ;  /* 0x0000030000067ab9 */ /* 0x000fe20000000800 */
[----:B------:R-:W-:Y:S01]  /*9010*/  USHF.L.U32 UR8, UR7, UR5, URZ ;  /* 0x0000000507087299 */ /* 0x000fe2000800063f */
[----:B------:R-:W-:Y:S01]  /*9020*/  BSSY B0, `(.L_x_300) ;  /* 0x00000cb000007945 */ /* 0x000fe20003800000 */
[----:B------:R-:W-:Y:S01]  /*9030*/  UMOV UR9, 0x1 ;  /* 0x0000000100097882 */ /* 0x000fe20000000000 */
[----:B------:R-:W-:Y:S01]  /*9040*/  ULDC UR7, c[0x0][0x10] ;  /* 0x0000040000077ab9 */ /* 0x000fe20000000800 */
[----:B------:R-:W1:Y:S01]  /*9050*/  S2UR UR10, SR_CgaCtaId ;  /* 0x00000000000a79c3 */ /* 0x000e620000008800 */
[----:B------:R-:W-:Y:S01]  /*9060*/  UIMAD.WIDE.U32 UR6, UR6, UR7, URZ ;  /* 0x00000007060672a5 */ /* 0x000fe2000f8e003f */
[----:B------:R-:W-:Y:S01]  /*9070*/  IMAD.MOV.U32 R11, RZ, RZ, 0x1 ;  /* 0x00000001ff0b7424 */ /* 0x000fe200078e00ff */
[----:B------:R-:W-:Y:S01]  /*9080*/  USHF.L.U32 UR17, UR9, UR5, URZ ;  /* 0x0000000509117299 */ /* 0x000fe2000800063f */
[----:B------:R-:W-:Y:S01]  /*9090*/  LOP3.LUT R8, R19, 0x2, RZ, 0xfc, !PT ;  /* 0x0000000213087812 */ /* 0x000fe200078efcff */
[----:B------:R-:W-:Y:S01]  /*90a0*/  ULDC UR4, c[0x0][0x600] ;  /* 0x0001800000047ab9 */ /* 0x000fe20000000800 */
[----:B------:R-:W-:Y:S01]  /*90b0*/  ULDC UR5, c[0x0][0x14] ;  /* 0x0000050000057ab9 */ /* 0x000fe20000000800 */
[----:B------:R-:W-:-:S02]  /*90c0*/  UIADD3 UR4, UR4, -0x1, URZ ;  /* 0xffffffff04047890 */ /* 0x000fc4000fffe03f */
[----:B------:R-:W-:Y:S02]  /*90d0*/  UIMAD.WIDE.U32 UR22, UR6, UR5, URZ ;  /* 0x00000005061672a5 */ /* 0x000fe4000f8e003f */
[----:B------:R-:W-:Y:S02]  /*90e0*/  UIMAD UR13, UR7, UR5, URZ ;  /* 0x00000005070d72a4 */ /* 0x000fe4000f8e023f */
[----:B------:R-:W-:Y:S02]  /*90f0*/  ULOP3.LUT UR16, URZ, UR8, URZ, 0x33, !UPT ;  /* 0x000000083f107292 */ /* 0x000fe4000f8e333f */
[----:B------:R-:W-:Y:S01]  /*9100*/  UIADD3 UR13, UR23, UR13, URZ ;  /* 0x0000000d170d7290 */ /* 0x000fe2000fffe03f */
[----:B0-----:R-:W-:Y:S01]  /*9110*/  VIADD R0, R0, 0x3f ;  /* 0x0000003f00007836 */ /* 0x001fe20000000000 */
[----:B------:R-:W-:-:S04]  /*9120*/  ULDC.64 UR24, c[0x0][0x198] ;  /* 0x0000660000187ab9 */ /* 0x000fc80000000a00 */
[----:B------:R-:W-:Y:S01]  /*9130*/  SHF.R.S32.HI R3, RZ, 0x1f, R0 ;  /* 0x0000001fff037819 */ /* 0x000fe20000011400 */
[----:B-1----:R-:W-:-:S03]  /*9140*/  IMAD.U32 R9, RZ, RZ, UR10 ;  /* 0x0000000aff097e24 */ /* 0x002fc6000f8e00ff */
[----:B------:R-:W-:Y:S01]  /*9150*/  LEA.HI R3, R3, R0, RZ, 0x6 ;  /* 0x0000000003037211 */ /* 0x000fe200078f30ff */
[----:B------:R-:W-:-:S03]  /*9160*/  IMAD.MOV.U32 R0, RZ, RZ, 0x1 ;  /* 0x00000001ff007424 */ /* 0x000fc600078e00ff */
[----:B------:R-:W-:Y:S01]  /*9170*/  SHF.R.S32.HI R10, RZ, 0x6, R3 ;  /* 0x00000006ff0a7819 */ /* 0x000fe20000011403 */
[----:B------:R-:W-:Y:S01]  /*9180*/  IMAD.MOV.U32 R3, RZ, RZ, RZ ;  /* 0x000000ffff037224 */ /* 0x000fe200078e00ff */
[----:B------:R-:W-:-:S03]  /*9190*/  LEA R12, R9, 0x100, 0xd ;  /* 0x00000100090c7811 */ /* 0x000fc600078e68ff */
[----:B------:R-:W-:-:S07]  /*91a0*/  VIADD R13, R10, 0x1 ;  /* 0x000000010a0d7836 */ /* 0x000fce0000000000 */
.L_x_311:
[----:B------:R-:W-:-:S03]  /*91b0*/  UMOV UR5, 0xffffffff ;  /* 0xffffffff00057882 */ /* 0x000fc60000000000 */
[----:B------:R-:W-:Y:S05]  /*91c0*/  BRA.DIV UR5, `(.L_x_301) ;  /* 0x0000000e05d07947 */ /* 0x000fea000b800000 */
[----:B------:R-:W-:-:S13]  /*91d0*/  ELECT P6, URZ, PT ;  /* 0x00000000003f782f */ /* 0x000fda00038c0000 */
.L_x_323:
[----:B------:R-:W0:Y:S01]  /*91e0*/  LDC R4, c[0x0][0x28c] ;  /* 0x0000a300ff047b82 */ /* 0x000e220000000800 */
[----:B------:R-:W-:Y:S01]  /*91f0*/  BSSY B1, `(.L_x_302) ;  /* 0x000003a000017945 */ /* 0x000fe20003800000 */
[----:B0-----:R-:W-:-:S13]  /*9200*/  ISETP.LT.OR P6, PT, R4, 0x1, !P6 ;  /* 0x000000010400780c */ /* 0x001fda00077c1670 */
[----:B------:R-:W-:Y:S05]  /*9210*/  @P6 BRA `(.L_x_303) ;  /* 0x0000000000dc6947 */ /* 0x000fea0003800000 */
[----:B------:R-:W-:Y:S02]  /*9220*/  IMAD R20, R20, 0x2, R9 ;  /* 0x0000000214147824 */ /* 0x000fe400078e0209 */
[----:B------:R-:W-:Y:S02]  /*9230*/  IMAD.SHL.U32 R21, R7, 0x80, RZ ;  /* 0x0000008007157824 */ /* 0x000fe400078e00ff */
[----:B------:R-:W-:Y:S02]  /*9240*/  IMAD.MOV.U32 R24, RZ, RZ, RZ ;  /* 0x000000ffff187224 */ /* 0x000fe400078e00ff */
[----:B------:R-:W-:Y:S02]  /*9250*/  IMAD.MOV.U32 R4, RZ, RZ, R13 ;  /* 0x000000ffff047224 */ /* 0x000fe400078e000d */
[----:B------:R-:W-:Y:S02]  /*9260*/  IMAD.MOV.U32 R5, RZ, RZ, R0 ;  /* 0x000000ffff057224 */ /* 0x000fe400078e0000 */
[----:B------:R-:W-:-:S02]  /*9270*/  IMAD.MOV.U32 R7, RZ, RZ, R3 ;  /* 0x000000ffff077224 */ /* 0x000fc400078e0003 */
[----:B------:R-:W-:-:S07]  /*9280*/  IMAD.SHL.U32 R20, R20, 0x80, RZ ;  /* 0x0000008014147824 */ /* 0x000fce00078e00ff */
.L_x_306:
[----:B------:R-:W0:Y:S01]  /*9290*/  S2UR UR5, SR_CgaCtaId ;  /* 0x00000000000579c3 */ /* 0x000e220000008800 */
[----:B------:R-:W-:Y:S02]  /*92a0*/  MOV R14, 0x400 ;  /* 0x00000400000e7802 */ /* 0x000fe40000000f00 */
[----:B------:R-:W-:-:S13]  /*92b0*/  LOP3.LUT P1, RZ, R18, 0x7f, RZ, 0xc0, !PT ;  /* 0x0000007f12ff7812 */ /* 0x000fda000782c0ff */
[----:B------:R-:W1:Y:S01]  /*92c0*/  @!P1 LDC R15, c[0x0][0x500] ;  /* 0x00014000ff0f9b82 */ /* 0x000e620000000800 */
[----:B0-----:R-:W-:-:S05]  /*92d0*/  IMAD.U32 R9, RZ, RZ, UR5 ;  /* 0x00000005ff097e24 */ /* 0x001fca000f8e00ff */
[----:B------:R-:W-:Y:S02]  /*92e0*/  LEA R22, R9, R14, 0x18 ;  /* 0x0000000e09167211 */ /* 0x000fe400078ec0ff */
[----:B------:R-:W-:-:S03]  /*92f0*/  SHF.L.U32 R14, R5, 0x1f, RZ ;  /* 0x0000001f050e7819 */ /* 0x000fc600000006ff */
[----:B------:R-:W-:-:S04]  /*9300*/  IMAD R23, R7, 0x8, R22 ;  /* 0x0000000807177824 */ /* 0x000fc800078e0216 */
[----:B------:R-:W0:Y:S02]  /*9310*/  SYNCS.PHASECHK.TRANS64.TRYWAIT P0, [R23+URZ+0x28], R14 ;  /* 0x0000280e170075a7 */ /* 0x000e24000800017f */
[----:B01----:R-:W-:Y:S05]  /*9320*/  @!P0 BRA `(.L_x_304) ;  /* 0x0000000c00988947 */ /* 0x003fea0003800000 */
.L_x_324:
[----:B0-----:R-:W-:Y:S01]  /*9330*/  PRMT R14, R8, 0x9910, RZ ;  /* 0x00009910080e7816 */ /* 0x001fe200000000ff */
[----:B------:R0:W-:Y:S03]  /*9340*/  @!P1 SYNCS.ARRIVE.TRANS64 RZ, [R23+URZ], R15 ;  /* 0x0000000f17ff99a7 */ /* 0x0001e6000800003f */
[----:B------:R-:W-:-:S13]  /*9350*/  ISETP.NE.AND P0, PT, R14, 0x2, PT ;  /* 0x000000020e00780c */ /* 0x000fda0003f05270 */
[----:B0-----:R-:W-:Y:S05]  /*9360*/  @P0 BRA `(.L_x_305) ;  /* 0x0000000000040947 */ /* 0x001fea0003800000 */
[----:B------:R-:W-:Y:S01]  /*9370*/  BPT.TRAP 0x1 ;  /* 0x000000040000795c */ /* 0x000fe20000300000 */
.L_x_305:
[C---:B------:R-:W-:Y:S01]  /*9380*/  IMAD R14, R7.reuse, 0x4000, R12 ;  /* 0x00004000070e7824 */ /* 0x040fe200078e020c */
[----:B------:R-:W-:Y:S01]  /*9390*/  R2UR UR8, R22 ;  /* 0x00000000160872ca */ /* 0x000fe200000e0000 */
[----:B------:R-:W-:Y:S01]  /*93a0*/  IMAD R22, R7, 0x2000, R22 ;  /* 0x0000200007167824 */ /* 0x000fe200078e0216 */
[----:B------:R-:W-:Y:S01]  /*93b0*/  R2UR UR18, R20 ;  /* 0x00000000141272ca */ /* 0x000fe200000e0000 */
[----:B------:R-:W-:Y:S01]  /*93c0*/  VIADD R4, R4, 0xffffffff ;  /* 0xffffffff04047836 */ /* 0x000fe20000000000 */
[----:B------:R-:W-:Y:S01]  /*93d0*/  R2UR UR5, R14 ;  /* 0x000000000e0572ca */ /* 0x000fe200000e0000 */
[----:B------:R-:W-:Y:S01]  /*93e0*/  UIADD3 UR6, UP0, UR24, 0xf0, URZ ;  /* 0x000000f018067890 */ /* 0x000fe2000ff1e03f */
[----:B------:R-:W-:Y:S01]  /*93f0*/  R2UR UR11, R22 ;  /* 0x00000000160b72ca */ /* 0x000fe200000e0000 */
[----:B------:R-:W-:Y:S01]  /*9400*/  UIADD3 UR26, UP1, UR24, 0x1f0, URZ ;  /* 0x000001f0181a7890 */ /* 0x000fe2000ff3e03f */
[----:B------:R-:W-:Y:S01]  /*9410*/  R2UR UR9, R23 ;  /* 0x00000000170972ca */ /* 0x000fe200000e0000 */
[----:B------:R-:W-:Y:S01]  /*9420*/  UIADD3.X UR7, URZ, UR25, URZ, UP0, !UPT ;  /* 0x000000193f077290 */ /* 0x000fe200087fe43f */
[----:B------:R-:W-:Y:S01]  /*9430*/  R2UR UR10, R24 ;  /* 0x00000000180a72ca */ /* 0x000fe200000e0000 */
[----:B------:R-:W-:Y:S01]  /*9440*/  VIADD R7, R7, 0x1 ;  /* 0x0000000107077836 */ /* 0x000fe20000000000 */
[----:B------:R-:W-:Y:S01]  /*9450*/  R2UR UR12, R6 ;  /* 0x00000000060c72ca */ /* 0x000fe200000e0000 */
[----:B------:R-:W-:Y:S01]  /*9460*/  UIADD3.X UR27, URZ, UR25, URZ, UP1, !UPT ;  /* 0x000000193f1b7290 */ /* 0x000fe20008ffe43f */
[----:B------:R-:W-:Y:S01]  /*9470*/  R2UR UR19, R21 ;  /* 0x00000000151372ca */ /* 0x000fe200000e0000 */
[----:B------:R-:W-:Y:S01]  /*9480*/  UMOV UR20, 0x30000 ;  /* 0x0003000000147882 */ /* 0x000fe20000000000 */
[----:B------:R-:W-:Y:S01]  /*9490*/  ISETP.GT.AND P1, PT, R4, 0x1, PT ;  /* 0x000000010400780c */ /* 0x000fe20003f24270 */
[----:B------:R-:W-:Y:S01]  /*94a0*/  UIADD3 UR8, UR8, UR5, URZ ;  /* 0x0000000508087290 */ /* 0x000fe2000fffe03f */
[----:B------:R-:W-:Y:S01]  /*94b0*/  ISETP.NE.AND P0, PT, R7, 0x5, PT ;  /* 0x000000050700780c */ /* 0x000fe20003f05270 */
[----:B------:R-:W-:Y:S01]  /*94c0*/  UIADD3 UR5, UR11, 0x14100, URZ ;  /* 0x000141000b057890 */ /* 0x000fe2000fffe03f */
[----:B------:R-:W-:Y:S01]  /*94d0*/  VIADD R24, R24, 0x40 ;  /* 0x0000004018187836 */ /* 0x000fe20000000000 */
[----:B------:R-:W-:Y:S01]  /*94e0*/  UMOV UR14, 0x0 ;  /* 0x00000000000e7882 */ /* 0x000fe20000000000 */
[----:B------:R-:W-:Y:S01]  /*94f0*/  UMOV UR15, 0x10000000 ;  /* 0x10000000000f7882 */ /* 0x000fe20000000000 */
[----:B------:R-:W-:Y:S01]  /*9500*/  UMOV UR11, UR18 ;  /* 0x00000012000b7c82 */ /* 0x000fe20008000000 */
[----:B------:R-:W-:-:S02]  /*9510*/  SEL R14, RZ, 0x1, P0 ;  /* 0x00000001ff0e7807 */ /* 0x000fc40000000000 */
[----:B------:R0:W-:Y:S01]  /*9520*/  UTMALDG.3D.MULTICAST [UR8], [UR6], UR20, desc[UR14] ;  /* 0x00000e08060073b4 */ /* 0x0001e20008011814 */
[----:B------:R-:W-:Y:S02]  /*9530*/  SEL R7, R7, RZ, P0 ;  /* 0x000000ff07077207 */ /* 0x000fe40000000000 */
[----:B------:R-:W-:Y:S01]  /*9540*/  LOP3.LUT R5, R5, R14, RZ, 0x3c, !PT ;  /* 0x0000000e05057212 */ /* 0x000fe200078e3cff */
[----:B0-----:R-:W-:Y:S01]  /*9550*/  UMOV UR8, UR5 ;  /* 0x0000000500087c82 */ /* 0x001fe20008000000 */
[----:B------:R-:W-:Y:S02]  /*9560*/  UMOV UR11, UR19 ;  /* 0x00000013000b7c82 */ /* 0x000fe40008000000 */
[----:B------:R0:W-:Y:S02]  /*9570*/  UTMALDG.3D [UR8], [UR26], desc[UR14] ;  /* 0x00000e081a0075b4 */ /* 0x0001e40008011000 */
[----:B0-----:R-:W-:Y:S05]  /*9580*/  @P1 BRA `(.L_x_306) ;  /* 0xfffffffc00401947 */ /* 0x001fea000383ffff */
.L_x_303:
[----:B------:R-:W-:Y:S05]  /*9590*/  BSYNC B1 ;  /* 0x0000000000017941 */ /* 0x000fea0003800000 */
.L_x_302:
[----:B------:R-:W-:Y:S01]  /*95a0*/  LOP3.LUT P1, RZ, R11, 0xff, RZ, 0xc0, !PT ;  /* 0x000000ff0bff7812 */ /* 0x000fe2000782c0ff */
[C---:B------:R-:W-:Y:S01]  /*95b0*/  IMAD.IADD R6, R10.reuse, 0x1, R3 ;  /* 0x000000010a067824 */ /* 0x040fe200078e0203 */
[----:B------:R-:W-:Y:S01]  /*95c0*/  ULDC.64 UR6, c[0x0][0x650] ;  /* 0x0001940000067ab9 */ /* 0x000fe20000000a00 */
[----:B------:R-:W-:Y:S01]  /*95d0*/  ISETP.GE.U32.AND P2, PT, R10, 0x5, PT ;  /* 0x000000050a00780c */ /* 0x000fe20003f46070 */
[----:B------:R-:W-:Y:S01]  /*95e0*/  BSSY B1, `(.L_x_307) ;  /* 0x000006c000017945 */ /* 0x000fe20003800000 */
[----:B------:R-:W-:Y:S01]  /*95f0*/  IMAD.MOV.U32 R20, RZ, RZ, -0x1 ;  /* 0xffffffffff147424 */ /* 0x000fe200078e00ff */
[----:B------:R-:W-:Y:S01]  /*9600*/  ISETP.GT.U32.AND P0, PT, R6, 0x4, PT ;  /* 0x000000040600780c */ /* 0x000fe20003f04070 */
[----:B------:R-:W-:Y:S01]  /*9610*/  IMAD.MOV.U32 R7, RZ, RZ, -0x1 ;  /* 0xffffffffff077424 */ /* 0x000fe200078e00ff */
[----:B------:R-:W-:Y:S02]  /*9620*/  PRMT R11, RZ, 0x7610, R11 ;  /* 0x00007610ff0b7816 */ /* 0x000fe4000000000b */
[----:B------:R-:W-:-:S03]  /*9630*/  ISETP.LT.U32.AND P0, PT, R10, 0x5, P0 ;  /* 0x000000050a00780c */ /* 0x000fc60000701070 */
[----:B------:R-:W0:Y:S01]  /*9640*/  @P1 S2R R9, SR_CgaCtaId ;  /* 0x0000000000091919 */ /* 0x000e220000008800 */
[----:B------:R-:W-:-:S04]  /*9650*/  @P1 MOV R4, 0x400 ;  /* 0x0000040000041802 */ /* 0x000fc80000000f00 */
[----:B0-----:R-:W-:Y:S01]  /*9660*/  @P1 LEA R3, R9, R4, 0x18 ;  /* 0x0000000409031211 */ /* 0x001fe200078ec0ff */
[----:B------:R-:W-:-:S03]  /*9670*/  IMAD.WIDE.U32 R4, R6, -0x33333333, RZ ;  /* 0xcccccccd06047825 */ /* 0x000fc600078e00ff */
[----:B------:R0:W-:Y:S01]  /*9680*/  @P1 SYNCS.ARRIVE.TRANS64.A1T0 RZ, [R3+URZ+0x68], RZ ;  /* 0x000068ff03ff19a7 */ /* 0x0001e2000810003f */
[----:B------:R-:W-:Y:S02]  /*9690*/  IADD3 R16, P1, R16, UR22, RZ ;  /* 0x0000001610107c10 */ /* 0x000fe4000ff3e0ff */
[----:B------:R-:W-:Y:S02]  /*96a0*/  SHF.R.U32.HI R5, RZ, 0x2, R5 ;  /* 0x00000002ff057819 */ /* 0x000fe40000011605 */
[----:B------:R-:W-:Y:S02]  /*96b0*/  IADD3.X R17, R17, UR13, RZ, P1, !PT ;  /* 0x0000000d11117c10 */ /* 0x000fe40008ffe4ff */
[----:B------:R-:W-:Y:S02]  /*96c0*/  PRMT R4, RZ, 0x7610, R4 ;  /* 0x00007610ff047816 */ /* 0x000fe40000000004 */
[----:B0-----:R-:W-:Y:S02]  /*96d0*/  SEL R3, RZ, 0x1, !P0 ;  /* 0x00000001ff037807 */ /* 0x001fe40004000000 */
[----:B------:R-:W-:-:S02]  /*96e0*/  ISETP.GE.U32.AND P0, PT, R16, UR6, PT ;  /* 0x0000000610007c0c */ /* 0x000fc4000bf06070 */
[----:B------:R-:W-:Y:S01]  /*96f0*/  LOP3.LUT R0, R0, R3, RZ, 0x3c, !PT ;  /* 0x0000000300007212 */ /* 0x000fe200078e3cff */
[----:B------:R-:W-:Y:S01]  /*9700*/  IMAD R3, R5, -0x5, R6 ;  /* 0xfffffffb05037824 */ /* 0x000fe200078e0206 */
[----:B------:R-:W-:Y:S01]  /*9710*/  ISETP.GE.U32.AND.EX P0, PT, R17, UR7, PT, P0 ;  /* 0x0000000711007c0c */ /* 0x000fe2000bf06100 */
[----:B------:R-:W-:Y:S01]  /*9720*/  IMAD.MOV.U32 R6, RZ, RZ, -0x1 ;  /* 0xffffffffff067424 */ /* 0x000fe200078e00ff */
[----:B------:R-:W-:-:S11]  /*9730*/  @P2 LOP3.LUT R0, R0, 0x1, R5, 0x78, !PT ;  /* 0x0000000100002812 */ /* 0x000fd600078e7805 */
[----:B------:R-:W-:Y:S05]  /*9740*/  @P0 BRA `(.L_x_308) ;  /* 0x0000000400540947 */ /* 0x000fea0003800000 */
[----:B------:R-:W0:Y:S01]  /*9750*/  S2R R15, SR_CTAID.X ;  /* 0x00000000000f7919 */ /* 0x000e220000002500 */
[----:B------:R-:W-:Y:S01]  /*9760*/  ULDC.64 UR6, c[0x0][0x628] ;  /* 0x00018a0000067ab9 */ /* 0x000fe20000000a00 */
[----:B------:R-:W-:Y:S01]  /*9770*/  ULDC UR8, c[0x0][0x630] ;  /* 0x00018c0000087ab9 */ /* 0x000fe20000000800 */
[----:B------:R-:W-:Y:S01]  /*9780*/  ISETP.NE.U32.AND P0, PT, RZ, UR6, PT ;  /* 0x00000006ff007c0c */ /* 0x000fe2000bf05070 */
[----:B------:R-:W1:Y:S01]  /*9790*/  S2R R20, SR_CTAID.Y ;  /* 0x0000000000147919 */ /* 0x000e620000002600 */
[----:B------:R-:W-:Y:S01]  /*97a0*/  ULDC UR9, c[0x0][0x150] ;  /* 0x0000540000097ab9 */ /* 0x000fe20000000800 */
[----:B------:R-:W-:Y:S01]  /*97b0*/  IMAD.MOV.U32 R4, RZ, RZ, R16 ;  /* 0x000000ffff047224 */ /* 0x000fe200078e0010 */
[----:B------:R-:W-:Y:S01]  /*97c0*/  ISETP.NE.AND.EX P0, PT, RZ, UR7, PT, P0 ;  /* 0x00000007ff007c0c */ /* 0x000fe2000bf05300 */
[----:B------:R-:W-:Y:S01]  /*97d0*/  IMAD.MOV.U32 R5, RZ, RZ, R17 ;  /* 0x000000ffff057224 */ /* 0x000fe200078e0011 */
[----:B0-----:R-:W-:-:S11]  /*97e0*/  I2FP.F32.U32 R22, R15 ;  /* 0x0000000f00167245 */ /* 0x001fd60000201000 */
[----:B------:R-:W-:Y:S05]  /*97f0*/  @!P0 BRA `(.L_x_309) ;  /* 0x0000000000288947 */ /* 0x000fea0003800000 */
[----:B------:R-:W-:Y:S02]  /*9800*/  ULDC UR5, c[0x0][0x634] ;  /* 0x00018d0000057ab9 */ /* 0x000fe40000000800 */
[----:B------:R-:W-:-:S05]  /*9810*/  IADD3 R5, P0, R16, UR5, RZ ;  /* 0x0000000510057c10 */ /* 0x000fca000ff1e0ff */
[----:B------:R-:W-:-:S04]  /*9820*/  IMAD.X R21, RZ, RZ, R17, P0 ;  /* 0x000000ffff157224 */ /* 0x000fc800000e0611 */
[----:B------:R-:W-:-:S04]  /*9830*/  IMAD.WIDE.U32 R6, R21, UR6, RZ ;  /* 0x0000000615067c25 */ /* 0x000fc8000f8e00ff */
[----:B------:R-:W-:-:S04]  /*9840*/  IMAD.WIDE.U32 R6, P0, R5, UR7, R6 ;  /* 0x0000000705067c25 */ /* 0x000fc8000f800006 */
[----:B------:R-:W-:-:S04]  /*9850*/  IMAD.WIDE.U32 R4, R5, UR6, RZ ;  /* 0x0000000605047c25 */ /* 0x000fc8000f8e00ff */
[----:B------:R-:W-:Y:S01]  /*9860*/  IMAD.MOV.U32 R4, RZ, RZ, R7 ;  /* 0x000000ffff047224 */ /* 0x000fe200078e0007 */
[----:B------:R-:W-:Y:S01]  /*9870*/  IADD3 RZ, P1, R5, R6, RZ ;  /* 0x0000000605ff7210 */ /* 0x000fe20007f3e0ff */
[----:B------:R-:W-:-:S04]  /*9880*/  IMAD.X R5, RZ, RZ, RZ, P0 ;  /* 0x000000ffff057224 */ /* 0x000fc800000e06ff */
[----:B------:R-:W-:-:S08]  /*9890*/  IMAD.WIDE.U32.X R4, R21, UR7, R4, P1 ;  /* 0x0000000715047c25 */ /* 0x000fd000088e0404 */
.L_x_309:
[--C-:B------:R-:W-:Y:S01]  /*98a0*/  SHF.R.U64 R14, R4, UR8, R5.reuse ;  /* 0x00000008040e7c19 */ /* 0x100fe20008001205 */
[----:B------:R-:W-:Y:S01]  /*98b0*/  FMUL R22, R22, UR9 ;  /* 0x0000000916167c20 */ /* 0x000fe20008400000 */
[----:B------:R-:W-:Y:S01]  /*98c0*/  SHF.R.U32.HI R4, RZ, UR8, R5 ;  /* 0x00000008ff047c19 */ /* 0x000fe20008011605 */
[----:B------:R-:W0:Y:S01]  /*98d0*/  LDC R6, c[0x0][0x144] ;  /* 0x00005100ff067b82 */ /* 0x000e220000000800 */
[----:B------:R-:W-:Y:S01]  /*98e0*/  IADD3 R5, P0, RZ, -R14, RZ ;  /* 0x8000000eff057210 */ /* 0x000fe20007f1e0ff */
[----:B------:R-:W-:Y:S01]  /*98f0*/  ULDC UR5, c[0x0][0x154] ;  /* 0x0000550000057ab9 */ /* 0x000fe20000000800 */
[----:B-1----:R-:W-:Y:S01]  /*9900*/  I2FP.F32.U32 R7, R20 ;  /* 0x0000001400077245 */ /* 0x002fe20000201000 */
[----:B------:R-:W1:Y:S01]  /*9910*/  F2I.U32.TRUNC.NTZ R22, R22 ;  /* 0x0000001600167305 */ /* 0x000e62000020f000 */
[----:B------:R-:W-:Y:S01]  /*9920*/  ULDC.64 UR6, c[0x0][0x620] ;  /* 0x0001880000067ab9 */ /* 0x000fe20000000a00 */
[----:B------:R-:W-:Y:S01]  /*9930*/  IMAD.X R4, RZ, RZ, ~R4, P0 ;  /* 0x000000ffff047224 */ /* 0x000fe200000e0e04 */
[----:B------:R-:W-:Y:S01]  /*9940*/  ISETP.NE.AND P2, PT, R2, 0x1, PT ;  /* 0x000000010200780c */ /* 0x000fe20003f45270 */
[----:B------:R-:W-:Y:S01]  /*9950*/  FMUL R23, R7, UR5 ;  /* 0x0000000507177c20 */ /* 0x000fe20008400000 */
[----:B------:R-:W2:Y:S01]  /*9960*/  LDC R25, c[0x0][0x148] ;  /* 0x00005200ff197b82 */ /* 0x000ea20000000800 */
[----:B------:R-:W-:Y:S01]  /*9970*/  IMAD R4, R4, UR6, RZ ;  /* 0x0000000604047c24 */ /* 0x000fe2000f8e02ff */
[----:B------:R-:W-:-:S03]  /*9980*/  ULDC UR5, c[0x0][0x618] ;  /* 0x0001860000057ab9 */ /* 0x000fc60000000800 */
[----:B------:R-:W3:Y:S01]  /*9990*/  F2I.U32.TRUNC.NTZ R23, R23 ;  /* 0x0000001700177305 */ /* 0x000ee2000020f000 */
[C---:B------:R-:W-:Y:S02]  /*99a0*/  IMAD R7, R5.reuse, UR7, R4 ;  /* 0x0000000705077c24 */ /* 0x040fe4000f8e0204 */
[----:B------:R-:W-:Y:S01]  /*99b0*/  IMAD.WIDE.U32 R4, R5, UR6, R16 ;  /* 0x0000000605047c25 */ /* 0x000fe2000f8e0010 */
[----:B------:R-:W-:Y:S02]  /*99c0*/  ULDC.64 UR6, c[0x0][0x640] ;  /* 0x0001900000067ab9 */ /* 0x000fe40000000a00 */
[----:B------:R-:W-:Y:S01]  /*99d0*/  ISETP.NE.U32.AND P0, PT, RZ, UR6, PT ;  /* 0x00000006ff007c0c */ /* 0x000fe2000bf05070 */
[----:B------:R-:W-:Y:S02]  /*99e0*/  IMAD.IADD R5, R5, 0x1, R7 ;  /* 0x0000000105057824 */ /* 0x000fe400078e0207 */
[----:B-1----:R-:W-:Y:S01]  /*99f0*/  IMAD.MOV R22, RZ, RZ, -R22 ;  /* 0x000000ffff167224 */ /* 0x002fe200078e0a16 */
[----:B------:R-:W-:-:S02]  /*9a00*/  ISETP.NE.AND.EX P0, PT, RZ, UR7, PT, P0 ;  /* 0x00000007ff007c0c */ /* 0x000fc4000bf05300 */
[----:B------:R-:W-:Y:S01]  /*9a10*/  SHF.R.U64 R21, R4, UR5, R5 ;  /* 0x0000000504157c19 */ /* 0x000fe20008001205 */
[----:B0-----:R-:W-:Y:S01]  /*9a20*/  IMAD R15, R6, R22, R15 ;  /* 0x00000016060f7224 */ /* 0x001fe200078e020f */
[----:B------:R-:W-:Y:S01]  /*9a30*/  SHF.R.U32.HI R4, RZ, UR5, R5 ;  /* 0x00000005ff047c19 */ /* 0x000fe20008011605 */
[----:B------:R-:W-:Y:S01]  /*9a40*/  ULDC UR5, c[0x0][0x608] ;  /* 0x0001820000057ab9 */ /* 0x000fe20000000800 */
[----:B---3--:R-:W-:Y:S02]  /*9a50*/  IMAD.MOV R6, RZ, RZ, -R23 ;  /* 0x000000ffff067224 */ /* 0x008fe400078e0a17 */
[--C-:B------:R-:W-:Y:S02]  /*9a60*/  SHF.R.U64 R22, R21, UR5, R4.reuse ;  /* 0x0000000515167c19 */ /* 0x100fe40008001204 */
[----:B------:R-:W-:Y:S01]  /*9a70*/  SHF.R.U32.HI R5, RZ, UR5, R4 ;  /* 0x00000005ff057c19 */ /* 0x000fe20008011604 */
[----:B------:R-:W-:Y:S01]  /*9a80*/  ULDC UR5, c[0x0][0x658] ;  /* 0x0001960000057ab9 */ /* 0x000fe20000000800 */
[----:B--2---:R-:W-:-:S02]  /*9a90*/  @P2 IMAD R15, R25, R6, R20 ;  /* 0x00000006190f2224 */ /* 0x004fc400078e0214 */
[--C-:B------:R-:W-:Y:S02]  /*9aa0*/  SHF.R.U64 R20, R22, UR5, R5.reuse ;  /* 0x0000000516147c19 */ /* 0x100fe40008001205 */
[----:B------:R-:W-:-:S03]  /*9ab0*/  SHF.R.U32.HI R23, RZ, UR5, R5 ;  /* 0x00000005ff177c19 */ /* 0x000fc60008011605 */
[----:B------:R-:W-:Y:S02]  /*9ac0*/  IMAD.MOV.U32 R6, RZ, RZ, R20 ;  /* 0x000000ffff067224 */ /* 0x000fe400078e0014 */
[----:B------:R-:W-:Y:S01]  /*9ad0*/  IMAD.MOV.U32 R5, RZ, RZ, R23 ;  /* 0x000000ffff057224 */ /* 0x000fe200078e0017 */
[----:B------:R-:W-:Y:S06]  /*9ae0*/  @!P0 BRA `(.L_x_310) ;  /* 0x00000000002c8947 */ /* 0x000fec0003800000 */
        /* <DEDUP_REMOVED lines=9> */
[----:B------:R-:W-:-:S04]  /*9b80*/  IMAD.WIDE.U32.X R4, R23, UR7, R4, P1 ;  /* 0x0000000717047c25 */ /* 0x000fc800088e0404 */
[----:B------:R-:W-:-:S07]  /*9b90*/  IMAD.MOV.U32 R6, RZ, RZ, R4 ;  /* 0x000000ffff067224 */ /* 0x000fce00078e0004 */
.L_x_310:
[----:B------:R-:W-:Y:S01]  /*9ba0*/  ULDC UR5, c[0x0][0x648] ;  /* 0x0001920000057ab9 */ /* 0x000fe20000000800 */
[----:B------:R-:W-:Y:S01]  /*9bb0*/  LOP3.LUT R4, R22, UR16, RZ, 0xc0, !PT ;  /* 0x0000001016047c12 */ /* 0x000fe2000f8ec0ff */
[----:B------:R-:W-:Y:S01]  /*9bc0*/  ULDC UR6, c[0x0][0x610] ;  /* 0x0001840000067ab9 */ /* 0x000fe20000000800 */
[----:B------:R-:W-:Y:S01]  /*9bd0*/  SHF.R.U64 R5, R6, UR5, R5 ;  /* 0x0000000506057c19 */ /* 0x000fe20008001205 */
[----:B------:R-:W-:Y:S01]  /*9be0*/  ULDC UR5, c[0x0][0x638] ;  /* 0x00018e0000057ab9 */ /* 0x000fe20000000800 */
[----:B------:R-:W-:Y:S01]  /*9bf0*/  LOP3.LUT R21, R21, UR4, RZ, 0xc0, !PT ;  /* 0x0000000415157c12 */ /* 0x000fe2000f8ec0ff */
[----:B------:R-:W-:Y:S02]  /*9c00*/  IMAD.MOV.U32 R6, RZ, RZ, R14 ;  /* 0x000000ffff067224 */ /* 0x000fe400078e000e */
[----:B------:R-:W-:Y:S02]  /*9c10*/  IMAD.MOV R7, RZ, RZ, -R5 ;  /* 0x000000ffff077224 */ /* 0x000fe400078e0a05 */
[----:B------:R-:W-:-:S02]  /*9c20*/  IMAD R4, R5, UR17, R4 ;  /* 0x0000001105047c24 */ /* 0x000fc4000f8e0204 */
[----:B------:R-:W-:Y:S01]  /*9c30*/  IMAD R20, R7, UR5, R20 ;  /* 0x0000000507147c24 */ /* 0x000fe2000f8e0214 */
[----:B------:R-:W-:Y:S01]  /*9c40*/  ULDC UR5, c[0x0][0x600] ;  /* 0x0001800000057ab9 */ /* 0x000fe20000000800 */
[----:B------:R-:W-:Y:S02]  /*9c50*/  IMAD R15, R4, UR6, R15 ;  /* 0x00000006040f7c24 */ /* 0x000fe4000f8e020f */
[----:B------:R-:W-:Y:S02]  /*9c60*/  IMAD R20, R20, UR5, R21 ;  /* 0x0000000514147c24 */ /* 0x000fe4000f8e0215 */
[----:B------:R-:W-:-:S03]  /*9c70*/  IMAD.MOV.U32 R4, RZ, RZ, 0x1 ;  /* 0x00000001ff047424 */ /* 0x000fc600078e00ff */
[----:B------:R-:W-:Y:S02]  /*9c80*/  SEL R7, R20, R15, !P2 ;  /* 0x0000000f14077207 */ /* 0x000fe40005000000 */
[----:B------:R-:W-:-:S07]  /*9c90*/  SEL R20, R15, R20, !P2 ;  /* 0x000000140f147207 */ /* 0x000fce0005000000 */
.L_x_308:
[----:B------:R-:W-:Y:S05]  /*9ca0*/  BSYNC B1 ;  /* 0x0000000000017941 */ /* 0x000fea0003800000 */
.L_x_307:
[----:B------:R-:W-:-:S13]  /*9cb0*/  LOP3.LUT P0, RZ, R4, 0xff, RZ, 0xc0, !PT ;  /* 0x000000ff04ff7812 */ /* 0x000fda000780c0ff */
[----:B------:R-:W-:Y:S05]  /*9cc0*/  @P0 BRA `(.L_x_311) ;  /* 0xfffffff400380947 */ /* 0x000fea000383ffff */
[----:B------:R-:W-:Y:S05]  /*9cd0*/  BSYNC B0 ;  /* 0x0000000000007941 */ /* 0x000fea0003800000 */
.L_x_300:
[----:B------:R-:W-:-:S03]  /*9ce0*/  UMOV UR5, 0xffffffff ;  /* 0xffffffff00057882 */ /* 0x000fc60000000000 */
[----:B------:R-:W-:Y:S05]  /*9cf0*/  BRA.DIV UR5, `(.L_x_312) ;  /* 0x0000000605387947 */ /* 0x000fea000b800000 */
[----:B------:R-:W-:-:S13]  /*9d00*/  ELECT P6, URZ, PT ;  /* 0x00000000003f782f */ /* 0x000fda00038c0000 */
.L_x_327:
[----:B------:R-:W-:Y:S04]  /*9d10*/  BSSY B0, `(.L_x_313) ;  /* 0x0000034000007945 */ /* 0x000fe80003800000 */
[----:B------:R-:W-:Y:S05]  /*9d20*/  @!P6 BRA `(.L_x_314) ;  /* 0x0000000000c8e947 */ /* 0x000fea0003800000 */
[----:B------:R-:W-:-:S04]  /*9d30*/  LOP3.LUT R19, R19, 0x2, RZ, 0xfc, !PT ;  /* 0x0000000213137812 */ /* 0x000fc800078efcff */
[----:B------:R-:W-:-:S13]  /*9d40*/  ISETP.NE.AND P0, PT, R19, 0x3, PT ;  /* 0x000000031300780c */ /* 0x000fda0003f05270 */
[----:B------:R-:W-:Y:S05]  /*9d50*/  @!P0 BRA `(.L_x_315) ;  /* 0x0000000000048947 */ /* 0x000fea0003800000 */
[----:B------:R-:W-:Y:S01]  /*9d60*/  BPT.TRAP 0x1 ;  /* 0x000000040000795c */ /* 0x000fe20000300000 */
.L_x_315:
[----:B------:R-:W0:Y:S01]  /*9d70*/  S2R R5, SR_CgaCtaId ;  /* 0x0000000000057919 */ /* 0x000e220000008800 */
[----:B------:R-:W-:Y:S02]  /*9d80*/  MOV R2, 0x400 ;  /* 0x0000040000027802 */ /* 0x000fe40000000f00 */
[----:B------:R-:W-:Y:S02]  /*9d90*/  SHF.L.U32 R4, R0, 0x1f, RZ ;  /* 0x0000001f00047819 */ /* 0x000fe400000006ff */
[----:B0-----:R-:W-:-:S05]  /*9da0*/  LEA R2, R5, R2, 0x18 ;  /* 0x0000000205027211 */ /* 0x001fca00078ec0ff */
[----:B------:R-:W-:-:S04]  /*9db0*/  VIADD R2, R2, 0x28 ;  /* 0x0000002802027836 */ /* 0x000fc80000000000 */
[C---:B------:R-:W-:Y:S02]  /*9dc0*/  IMAD R7, R3.reuse, 0x8, R2 ;  /* 0x0000000803077824 */ /* 0x040fe400078e0202 */
[----:B------:R-:W-:Y:S02]  /*9dd0*/  VIADD R3, R3, 0x1 ;  /* 0x0000000103037836 */ /* 0x000fe40000000000 */
[----:B------:R-:W0:Y:S03]  /*9de0*/  SYNCS.PHASECHK.TRANS64.TRYWAIT P0, [R7+URZ], R4 ;  /* 0x00000004070075a7 */ /* 0x000e26000800017f */
[----:B------:R-:W-:-:S04]  /*9df0*/  ISETP.NE.AND P1, PT, R3, 0x5, PT ;  /* 0x000000050300780c */ /* 0x000fc80003f25270 */
[----:B------:R-:W-:Y:S02]  /*9e00*/  SEL R5, RZ, 0x1, P1 ;  /* 0x00000001ff057807 */ /* 0x000fe40000800000 */
[----:B------:R-:W-:Y:S02]  /*9e10*/  SEL R3, R3, RZ, P1 ;  /* 0x000000ff03037207 */ /* 0x000fe40000800000 */
[----:B------:R-:W-:-:S03]  /*9e20*/  LOP3.LUT R6, R0, R5, RZ, 0x3c, !PT ;  /* 0x0000000500067212 */ /* 0x000fc600078e3cff */
[----:B------:R-:W-:Y:S01]  /*9e30*/  IMAD R8, R3, 0x8, R2 ;  /* 0x0000000803087824 */ /* 0x000fe200078e0202 */
[----:B------:R-:W-:Y:S01]  /*9e40*/  SHF.L.U32 R5, R6, 0x1f, RZ ;  /* 0x0000001f06057819 */ /* 0x000fe200000006ff */
[----:B0-----:R-:W-:Y:S06]  /*9e50*/  @!P0 BRA `(.L_x_316) ;  /* 0x0000000400008947 */ /* 0x001fec0003800000 */
.L_x_328:
[----:B------:R-:W1:Y:S01]  /*9e60*/  SYNCS.PHASECHK.TRANS64.TRYWAIT P0, [R8+URZ], R5 ;  /* 0x00000005080075a7 */ /* 0x000e62000800017f */
[----:B------:R-:W-:-:S05]  /*9e70*/  VIADD R0, R3, 0x1 ;  /* 0x0000000103007836 */ /* 0x000fca0000000000 */
[----:B------:R-:W-:-:S04]  /*9e80*/  ISETP.NE.AND P1, PT, R0, 0x5, PT ;  /* 0x000000050000780c */ /* 0x000fc80003f25270 */
[----:B------:R-:W-:Y:S02]  /*9e90*/  SEL R3, RZ, 0x1, P1 ;  /* 0x00000001ff037807 */ /* 0x000fe40000800000 */
[----:B0-----:R-:W-:Y:S02]  /*9ea0*/  SEL R7, R0, RZ, P1 ;  /* 0x000000ff00077207 */ /* 0x001fe40000800000 */
[----:B------:R-:W-:-:S03]  /*9eb0*/  LOP3.LUT R6, R6, R3, RZ, 0x3c, !PT ;  /* 0x0000000306067212 */ /* 0x000fc600078e3cff */
[----:B------:R-:W-:Y:S01]  /*9ec0*/  IMAD R9, R7, 0x8, R2 ;  /* 0x0000000807097824 */ /* 0x000fe200078e0202 */
[----:B------:R-:W-:Y:S01]  /*9ed0*/  SHF.L.U32 R4, R6, 0x1f, RZ ;  /* 0x0000001f06047819 */ /* 0x000fe200000006ff */
[----:B-1----:R-:W-:Y:S06]  /*9ee0*/  @!P0 BRA `(.L_x_317) ;  /* 0x0000000000f08947 */ /* 0x002fec0003800000 */
.L_x_329:
[----:B------:R-:W1:Y:S01]  /*9ef0*/  SYNCS.PHASECHK.TRANS64.TRYWAIT P0, [R9+URZ], R4 ;  /* 0x00000004090075a7 */ /* 0x000e62000800017f */
[----:B------:R-:W-:-:S05]  /*9f00*/  VIADD R0, R7, 0x1 ;  /* 0x0000000107007836 */ /* 0x000fca0000000000 */
[----:B------:R-:W-:-:S04]  /*9f10*/  ISETP.NE.AND P1, PT, R0, 0x5, PT ;  /* 0x000000050000780c */ /* 0x000fc80003f25270 */
[----:B------:R-:W-:Y:S02]  /*9f20*/  SEL R3, RZ, 0x1, P1 ;  /* 0x00000001ff037807 */ /* 0x000fe40000800000 */
[----:B------:R-:W-:Y:S02]  /*9f30*/  SEL R7, R0, RZ, P1 ;  /* 0x000000ff00077207 */ /* 0x000fe40000800000 */
[----:B------:R-:W-:-:S03]  /*9f40*/  LOP3.LUT R11, R6, R3, RZ, 0x3c, !PT ;  /* 0x00000003060b7212 */ /* 0x000fc600078e3cff */
[----:B------:R-:W-:Y:S01]  /*9f50*/  IMAD R6, R7, 0x8, R2 ;  /* 0x0000000807067824 */ /* 0x000fe200078e0202 */
[----:B0-----:R-:W-:Y:S01]  /*9f60*/  SHF.L.U32 R5, R11, 0x1f, RZ ;  /* 0x0000001f0b057819 */ /* 0x001fe200000006ff */
[----:B-1----:R-:W-:Y:S06]  /*9f70*/  @!P0 BRA `(.L_x_318) ;  /* 0x0000000000e08947 */ /* 0x002fec0003800000 */
.L_x_330:
[----:B------:R-:W1:Y:S01]  /*9f80*/  SYNCS.PHASECHK.TRANS64.TRYWAIT P0, [R6+URZ], R5 ;  /* 0x00000005060075a7 */ /* 0x000e62000800017f */
[----:B------:R-:W-:-:S05]  /*9f90*/  VIADD R0, R7, 0x1 ;  /* 0x0000000107007836 */ /* 0x000fca0000000000 */
[----:B------:R-:W-:-:S04]  /*9fa0*/  ISETP.NE.AND P1, PT, R0, 0x5, PT ;  /* 0x000000050000780c */ /* 0x000fc80003f25270 */
[----:B0-----:R-:W-:Y:S02]  /*9fb0*/  SEL R4, RZ, 0x1, P1 ;  /* 0x00000001ff047807 */ /* 0x001fe40000800000 */
[----:B------:R-:W-:Y:S02]  /*9fc0*/  SEL R3, R0, RZ, P1 ;  /* 0x000000ff00037207 */ /* 0x000fe40000800000 */
[----:B------:R-:W-:Y:S01]  /*9fd0*/  LOP3.LUT R0, R11, R4, RZ, 0x3c, !PT ;  /* 0x000000040b007212 */ /* 0x000fe200078e3cff */
[----:B-1----:R-:W-:Y:S06]  /*9fe0*/  @!P0 BRA `(.L_x_319) ;  /* 0x0000000000d88947 */ /* 0x002fec0003800000 */
.L_x_331:
[----:B------:R-:W-:Y:S01]  /*9ff0*/  IMAD R3, R3, 0x8, R2 ;  /* 0x0000000803037824 */ /* 0x000fe200078e0202 */
[----:B------:R-:W-:-:S07]  /*a000*/  SHF.L.U32 R0, R0, 0x1f, RZ ;  /* 0x0000001f00007819 */ /* 0x000fce00000006ff */
.L_x_320:
[----:B-1----:R1:W2:Y:S02]  /*a010*/  SYNCS.PHASECHK.TRANS64.TRYWAIT P0, [R3+URZ], R0 ;  /* 0x00000000030075a7 */ /* 0x0022a4000800017f */
[----:B--2---:R-:W-:Y:S05]  /*a020*/  @!P0 NANOSLEEP.SYNCS 0x989680 ;  /* 0x009896800000895d */ /* 0x004fea0003900000 */
[----:B------:R-:W2:Y:S02]  /*a030*/  @!P0 SYNCS.PHASECHK.TRANS64 P0, [R3+URZ], R0 ;  /* 0x00000000030085a7 */ /* 0x000ea4000800007f */
[----:B--2---:R-:W-:Y:S05]  /*a040*/  @!P0 BRA `(.L_x_320) ;  /* 0xfffffffc00f08947 */ /* 0x004fea000383ffff */
.L_x_314:
[----:B------:R-:W-:Y:S05]  /*a050*/  BSYNC B0 ;  /* 0x0000000000007941 */ /* 0x000fea0003800000 */
.L_x_313:
[----:B------:R-:W-:Y:S05]  /*a060*/  EXIT ;  /* 0x000000000000794d */ /* 0x000fea0003800000 */
.L_x_21:
[----:B---3--:R3:W4:Y:S02]  /*a070*/  SYNCS.PHASECHK.TRANS64.TRYWAIT P1, [R3+URZ], R0 ;  /* 0x00000000030075a7 */ /* 0x008724000802017f */
[----:B----4-:R-:W-:Y:S05]  /*a080*/  @!P1 NANOSLEEP.SYNCS 0x989680 ;  /* 0x009896800000995d */ /* 0x010fea0003900000 */
[----:B------:R-:W4:Y:S02]  /*a090*/  @!P1 SYNCS.PHASECHK.TRANS64 P1, [R3+URZ], R0 ;  /* 0x00000000030095a7 */ /* 0x000f24000802007f */
[----:B----4-:R-:W-:Y:S05]  /*a0a0*/  @!P1 BRA `(.L_x_21) ;  /* 0xfffffffc00f09947 */ /* 0x010fea000383ffff */
[----:B------:R-:W-:Y:S05]  /*a0b0*/  BRA `(.L_x_20) ;  /* 0xffffff7400087947 */ /* 0x000fea000383ffff */
.L_x_26:
[----:B-1----:R1:W2:Y:S02]  /*a0c0*/  SYNCS.PHASECHK.TRANS64.TRYWAIT P1, [R5+URZ], R4 ;  /* 0x00000004050075a7 */ /* 0x0022a4000802017f */
[----:B--2---:R-:W-:Y:S05]  /*a0d0*/  @!P1 NANOSLEEP.SYNCS 0x989680 ;  /* 0x009896800000995d */ /* 0x004fea0003900000 */
[----:B------:R-:W2:Y:S02]  /*a0e0*/  @!P1 SYNCS.PHASECHK.TRANS64 P1, [R5+URZ], R4 ;  /* 0x00000004050095a7 */ /* 0x000ea4000802007f */
[----:B--2---:R-:W-:Y:S05]  /*a0f0*/  @!P1 BRA `(.L_x_26) ;  /* 0xfffffffc00f09947 */ /* 0x004fea000383ffff */
[----:B------:R-:W-:Y:S05]  /*a100*/  BRA `(.L_x_25) ;  /* 0xffffff7400e47947 */ /* 0x000fea000383ffff */
.L_x_301:
[----:B------:R-:W-:Y:S01]  /*a110*/  BSSY B1, `(.L_x_321) ;  /* 0x0000006000017945 */ /* 0x000fe20003800000 */
[----:B------:R-:W-:-:S07]  /*a120*/  IMAD.MOV.U32 R15, RZ, RZ, -0x1 ;  /* 0xffffffffff0f7424 */ /* 0x000fce00078e00ff */
[----:B------:R-:W-:Y:S05]  /*a130*/  WARPSYNC.COLLECTIVE R15, `(.L_x_322) ;  /* 0x000000000f0c7348 */ /* 0x000fea0003c00000 */
[----:B------:R-:W-:Y:S02]  /*a140*/  ELECT P6, UR62, PT ;  /* 0x00000000003e782f */ /* 0x000fe400038c0000 */
[----:B------:R-:W-:Y:S01]  /*a150*/  MOV R14, UR62 ;  /* 0x0000003e000e7c02 */ /* 0x000fe20008000f00 */
[----:B------:R-:W-:Y:S10]  /*a160*/  ENDCOLLECTIVE ;  /* 0x000000000000791b */ /* 0x000ff40003800000 */
.L_x_322:
[----:B------:R-:W-:Y:S05]  /*a170*/  BSYNC B1 ;  /* 0x0000000000017941 */ /* 0x000fea0003800000 */
.L_x_321:
[----:B------:R-:W-:Y:S05]  /*a180*/  BRA `(.L_x_323) ;  /* 0xfffffff000147947 */ /* 0x000fea000383ffff */
.L_x_304:
[----:B0-----:R0:W1:Y:S02]  /*a190*/  SYNCS.PHASECHK.TRANS64.TRYWAIT P0, [R23+URZ+0x28], R14 ;  /* 0x0000280e170075a7 */ /* 0x001064000800017f */
[----:B-1----:R-:W-:Y:S05]  /*a1a0*/  @!P0 NANOSLEEP.SYNCS 0x989680 ;  /* 0x009896800000895d */ /* 0x002fea0003900000 */
[----:B------:R-:W1:Y:S02]  /*a1b0*/  @!P0 SYNCS.PHASECHK.TRANS64 P0, [R23+URZ+0x28], R14 ;  /* 0x0000280e170085a7 */ /* 0x000e64000800007f */
[----:B-1----:R-:W-:Y:S05]  /*a1c0*/  @!P0 BRA `(.L_x_304) ;  /* 0xfffffffc00f08947 */ /* 0x002fea000383ffff */
[----:B------:R-:W-:Y:S05]  /*a1d0*/  BRA `(.L_x_324) ;  /* 0xfffffff000547947 */ /* 0x000fea000383ffff */
.L_x_312:
[----:B------:R-:W-:Y:S01]  /*a1e0*/  BSSY B0, `(.L_x_325) ;  /* 0x0000006000007945 */ /* 0x000fe20003800000 */
[----:B------:R-:W-:-:S07]  /*a1f0*/  IMAD.MOV.U32 R15, RZ, RZ, -0x1 ;  /* 0xffffffffff0f7424 */ /* 0x000fce00078e00ff */
[----:B------:R-:W-:Y:S05]  /*a200*/  WARPSYNC.COLLECTIVE R15, `(.L_x_326) ;  /* 0x000000000f0c7348 */ /* 0x000fea0003c00000 */
[----:B------:R-:W-:Y:S02]  /*a210*/  ELECT P6, UR62, PT ;  /* 0x00000000003e782f */ /* 0x000fe400038c0000 */
[----:B------:R-:W-:Y:S01]  /*a220*/  MOV R14, UR62 ;  /* 0x0000003e000e7c02 */ /* 0x000fe20008000f00 */
[----:B------:R-:W-:Y:S10]  /*a230*/  ENDCOLLECTIVE ;  /* 0x000000000000791b */ /* 0x000ff40003800000 */
.L_x_326:
[----:B------:R-:W-:Y:S05]  /*a240*/  BSYNC B0 ;  /* 0x0000000000007941 */ /* 0x000fea0003800000 */
.L_x_325:
[----:B------:R-:W-:Y:S05]  /*a250*/  BRA `(.L_x_327) ;  /* 0xfffffff800ac7947 */ /* 0x000fea000383ffff */
.L_x_316:
[----:B0-----:R0:W1:Y:S02]  /*a260*/  SYNCS.PHASECHK.TRANS64.TRYWAIT P0, [R7+URZ], R4 ;  /* 0x00000004070075a7 */ /* 0x001064000800017f */
[----:B-1----:R-:W-:Y:S05]  /*a270*/  @!P0 NANOSLEEP.SYNCS 0x989680 ;  /* 0x009896800000895d */ /* 0x002fea0003900000 */
[----:B------:R-:W1:Y:S02]  /*a280*/  @!P0 SYNCS.PHASECHK.TRANS64 P0, [R7+URZ], R4 ;  /* 0x00000004070085a7 */ /* 0x000e64000800007f */
[----:B-1----:R-:W-:Y:S05]  /*a290*/  @!P0 BRA `(.L_x_316) ;  /* 0xfffffffc00f08947 */ /* 0x002fea000383ffff */
[----:B------:R-:W-:Y:S05]  /*a2a0*/  BRA `(.L_x_328) ;  /* 0xfffffff800ec7947 */ /* 0x000fea000383ffff */
.L_x_317:
[----:B0-----:R0:W1:Y:S02]  /*a2b0*/  SYNCS.PHASECHK.TRANS64.TRYWAIT P0, [R8+URZ], R5 ;  /* 0x00000005080075a7 */ /* 0x001064000800017f */
[----:B-1----:R-:W-:Y:S05]  /*a2c0*/  @!P0 NANOSLEEP.SYNCS 0x989680 ;  /* 0x009896800000895d */ /* 0x002fea0003900000 */
[----:B------:R-:W1:Y:S02]  /*a2d0*/  @!P0 SYNCS.PHASECHK.TRANS64 P0, [R8+URZ], R5 ;  /* 0x00000005080085a7 */ /* 0x000e64000800007f */
[----:B-1----:R-:W-:Y:S05]  /*a2e0*/  @!P0 BRA `(.L_x_317) ;  /* 0xfffffffc00f08947 */ /* 0x002fea000383ffff */
[----:B------:R-:W-:Y:S05]  /*a2f0*/  BRA `(.L_x_329) ;  /* 0xfffffff800fc7947 */ /* 0x000fea000383ffff */
.L_x_318:
[----:B0-----:R0:W1:Y:S02]  /*a300*/  SYNCS.PHASECHK.TRANS64.TRYWAIT P0, [R9+URZ], R4 ;  /* 0x00000004090075a7 */ /* 0x001064000800017f */
[----:B-1----:R-:W-:Y:S05]  /*a310*/  @!P0 NANOSLEEP.SYNCS 0x989680 ;  /* 0x009896800000895d */ /* 0x002fea0003900000 */
[----:B------:R-:W1:Y:S02]  /*a320*/  @!P0 SYNCS.PHASECHK.TRANS64 P0, [R9+URZ], R4 ;  /* 0x00000004090085a7 */ /* 0x000e64000800007f */
[----:B-1----:R-:W-:Y:S05]  /*a330*/  @!P0 BRA `(.L_x_318) ;  /* 0xfffffffc00f08947 */ /* 0x002fea000383ffff */
[----:B------:R-:W-:Y:S05]  /*a340*/  BRA `(.L_x_330) ;  /* 0xfffffffc000c7947 */ /* 0x000fea000383ffff */
.L_x_319:
[----:B0-----:R0:W1:Y:S02]  /*a350*/  SYNCS.PHASECHK.TRANS64.TRYWAIT P0, [R6+URZ], R5 ;  /* 0x00000005060075a7 */ /* 0x001064000800017f */
[----:B-1----:R-:W-:Y:S05]  /*a360*/  @!P0 NANOSLEEP.SYNCS 0x989680 ;  /* 0x009896800000895d */ /* 0x002fea0003900000 */
[----:B------:R-:W1:Y:S02]  /*a370*/  @!P0 SYNCS.PHASECHK.TRANS64 P0, [R6+URZ], R5 ;  /* 0x00000005060085a7 */ /* 0x000e64000800007f */
[----:B-1----:R-:W-:Y:S05]  /*a380*/  @!P0 BRA `(.L_x_319) ;  /* 0xfffffffc00f08947 */ /* 0x002fea000383ffff */
[----:B------:R-:W-:Y:S05]  /*a390*/  BRA `(.L_x_331) ;  /* 0xfffffffc00147947 */ /* 0x000fea000383ffff */
.L_x_332:
[----:B------:R-:W-:-:S00]  /*a3a0*/  BRA `(.L_x_332) ;  /* 0xfffffffc00fc7947 */ /* 0x000fc0000383ffff */
[----:B------:R-:W-:-:S00]  /*a3b0*/  NOP ;  /* 0x0000000000007918 */ /* 0x000fc00000000000 */
        /* <DEDUP_REMOVED lines=12> */
.L_x_333:


//--------------------- .nv.global.init           --------------------------
	.section	.nv.global.init,"aw",@progbits
.nv.global.init:
	.type		$str$22,@object
	.size		$str$22,($str$23 - $str$22)
$str$22:
        /*0000*/ 	.byte	0x6b, 0x5f, 0x74, 0x69, 0x6c, 0x65, 0x5f, 0x63, 0x6f, 0x75, 0x6e, 0x74, 0x20, 0x3e, 0x3d, 0x20
        /*0010*/ 	.byte	0x31, 0x00
	.type		$str$23,@object
	.size		$str$23,(__unnamed_1 - $str$23)
$str$23:
        /*0012*/ 	.byte	0x2f, 0x74, 0x6d, 0x70, 0x2f, 0x63, 0x75, 0x74, 0x6c, 0x61, 0x73, 0x73, 0x5f, 0x73, 0x77, 0x65
        /*0022*/ 	.byte	0x65, 0x70, 0x5f, 0x73, 0x72, 0x63, 0x2f, 0x69, 0x6e, 0x63, 0x6c, 0x75, 0x64, 0x65, 0x2f, 0x63
        /*0032*/ 	.byte	0x75, 0x74, 0x6c, 0x61, 0x73, 0x73, 0x2f, 0x67, 0x65, 0x6d, 0x6d, 0x2f, 0x63, 0x6f, 0x6c, 0x6c
        /*0042*/ 	.byte	0x65, 0x63, 0x74, 0x69, 0x76, 0x65, 0x2f, 0x73, 0x6d, 0x39, 0x30, 0x5f, 0x6d, 0x6d, 0x61, 0x5f
        /*0052*/ 	.byte	0x74, 0x6d, 0x61, 0x5f, 0x67, 0x6d, 0x6d, 0x61, 0x5f, 0x73, 0x73, 0x5f, 0x77, 0x61, 0x72, 0x70
        /*0062*/ 	.byte	0x73, 0x70, 0x65, 0x63, 0x69, 0x61, 0x6c, 0x69, 0x7a, 0x65, 0x64, 0x2e, 0x68, 0x70, 0x70, 0x00
	.type		__unnamed_1,@object
	.size		__unnamed_1,(.L_0 - __unnamed_1)
__unnamed_1:
        /*0072*/ 	.byte	0x76, 0x6f, 0x69, 0x64, 0x20, 0x63, 0x75, 0x74, 0x6c, 0x61, 0x73, 0x73, 0x3a, 0x3a, 0x67, 0x65
        /* <DEDUP_REMOVED lines=172> */
        /*0b42*/ 	.byte	0x3a, 0x69, 0x64, 0x65, 0x6e, 0x74, 0x69, 0x74, 0x79, 0x5d, 0x00
.L_0:


//--------------------- .nv.shared._ZN7cutlass13device_kernelINS_4gemm6kernel13GemmUniversalIN4cute5tupleIJiiiiEEENS1_10collective13CollectiveMmaINS1_34MainloopSm90TmaGmmaWarpSpecializedILi5ENS5_IJNS4_1CILi1EEENSA_ILi2EEESB_EEENS1_35KernelTmaWarpSpecializedCooperativeEEENS5_IJNSA_ILi256EEENSA_ILi128EEENSA_ILi64EEEEEEaNS5_IJlSB_lEEEaSK_NS4_8TiledMMAINS4_8MMA_AtomIJNS4_4SM904GMMA27MMA_64x128x32_S32S8S8_SS_TNEEEENS4_6LayoutINS5_IJSC_SB_SB_EEENS5_IJSB_NSA_ILi0EEEST_EEEEENS5_IJNS4_10UnderscoreESW_SW_EEEEENS4_23SM90_TMA_LOAD_MULTICASTENS4_14ComposedLayoutINS4_7SwizzleILi2ELi4ELi3EEENS4_18smem_ptr_flag_bitsILi8EEENSR_INS5_IJNSA_ILi8EEESI_EEENS5_IJSI_SB_EEEEEEEvNS4_8identityENS4_13SM90_TMA_LOADES19_vS1A_EENS_8epilogue10collective6detail29Sm90TmaWarpSpecializedAdapterINS1E_15DefaultEpilogueIaSK_SK_NS1D_6thread17LinearCombinationIaLi1EiiLNS1I_9ScaleType4KindE0ELNS_15FloatRoundStyleE2EaEENS1_15EpilogueDefaultEEEEEvvEEEEvNT_6ParamsE --------------------------
	.section	.nv.shared._ZN7cutlass13device_kernelINS_4gemm6kernel13GemmUniversalIN4cute5tupleIJiiiiEEENS1_10collective13CollectiveMmaINS1_34MainloopSm90TmaGmmaWarpSpecializedILi5ENS5_IJNS4_1CILi1EEENSA_ILi2EEESB_EEENS1_35KernelTmaWarpSpecializedCooperativeEEENS5_IJNSA_ILi256EEENSA_ILi128EEENSA_ILi64EEEEEEaNS5_IJlSB_lEEEaSK_NS4_8TiledMMAINS4_8MMA_AtomIJNS4_4SM904GMMA27MMA_64x128x32_S32S8S8_SS_TNEEEENS4_6LayoutINS5_IJSC_SB_SB_EEENS5_IJSB_NSA_ILi0EEEST_EEEEENS5_IJNS4_10UnderscoreESW_SW_EEEEENS4_23SM90_TMA_LOAD_MULTICASTENS4_14ComposedLayoutINS4_7SwizzleILi2ELi4ELi3EEENS4_18smem_ptr_flag_bitsILi8EEENSR_INS5_IJNSA_ILi8EEESI_EEENS5_IJSI_SB_EEEEEEEvNS4_8identityENS4_13SM90_TMA_LOADES19_vS1A_EENS_8epilogue10collective6detail29Sm90TmaWarpSpecializedAdapterINS1E_15DefaultEpilogueIaSK_SK_NS1D_6thread17LinearCombinationIaLi1EiiLNS1I_9ScaleType4KindE0ELNS_15FloatRoundStyleE2EaEENS1_15EpilogueDefaultEEEEEvvEEEEvNT_6ParamsE,"aw",@nobits
	.sectionflags	@""
	.align	16
	.zero		1024


//--------------------- .nv.shared.reserved.0     --------------------------
	.section	.nv.shared.reserved.0,"aw",@nobits
	.weak		__nv_reservedSMEM_offset_0_alias
	.size		__nv_reservedSMEM_offset_0_alias, 0, 0
	.other		__nv_reservedSMEM_offset_0_alias,@"STO_CUDA_RESERVED_SHARED STV_DEFAULT"
__nv_reservedSMEM_offset_0_alias:
	.zero		0


//--------------------- .nv.global                --------------------------
	.section	.nv.global,"aw",@nobits
.nv.global:
	.type		_ZN39_INTERNAL_3dc916e2_4_k_cu_dd9d46d2_67114cute1_E,@object
	.size		_ZN39_INTERNAL_3dc916e2_4_k_cu_dd9d46d2_67114cute1_E,(_ZN39_INTERNAL_3dc916e2_4_k_cu_dd9d46d2_67114cuda3std3__45__cpo6cbeginE - _ZN39_INTERNAL_3dc916e2_4_k_cu_dd9d46d2_67114cute1_E)
_ZN39_INTERNAL_3dc916e2_4_k_cu_dd9d46d2_67114cute1_E:
	.zero		1
	.type		_ZN39_INTERNAL_3dc916e2_4_k_cu_dd9d46d2_67114cuda3std3__45__cpo6cbeginE,@object
	.size		_ZN39_INTERNAL_3dc916e2_4_k_cu_dd9d46d2_67114cuda3std3__45__cpo6cbeginE,(_ZN39_INTERNAL_3dc916e2_4_k_cu_dd9d46d2_67114cuda3std3__48in_placeE - _ZN39_INTERNAL_3dc916e2_4_k_cu_dd9d46d2_67114cuda3std3__45__cpo6cbeginE)
_ZN39_INTERNAL_3dc916e2_4_k_cu_dd9d46d2_67114cuda3std3__45__cpo6cbeginE:
	.zero		1
	.type		_ZN39_INTERNAL_3dc916e2_4_k_cu_dd9d46d2_67114cuda3std3__48in_placeE,@object
	.size		_ZN39_INTERNAL_3dc916e2_4_k_cu_dd9d46d2_67114cuda3std3__48in_placeE,(_ZN39_INTERNAL_3dc916e2_4_k_cu_dd9d46d2_67114cuda3std6ranges3__45__cpo9iter_moveE - _ZN39_INTERNAL_3dc916e2_4_k_cu_dd9d46d2_67114cuda3std3__48in_placeE)
_ZN39_INTERNAL_3dc916e2_4_k_cu_dd9d46d2_67114cuda3std3__48in_placeE:
	.zero		1
	.type		_ZN39_INTERNAL_3dc916e2_4_k_cu_dd9d46d2_67114cuda3std6ranges3__45__cpo9iter_moveE,@object
	.size		_ZN39_INTERNAL_3dc916e2_4_k_cu_dd9d46d2_67114cuda3std6ranges3__45__cpo9iter_moveE,(_ZN39_INTERNAL_3dc916e2_4_k_cu_dd9d46d2_67114cuda3std3__45__cpo5beginE - _ZN39_INTERNAL_3dc916e2_4_k_cu_dd9d46d2_67114cuda3std6ranges3__45__cpo9iter_moveE)
_ZN39_INTERNAL_3dc916e2_4_k_cu_dd9d46d2_67114cuda3std6ranges3__45__cpo9iter_moveE:
	.zero		1
	.type		_ZN39_INTERNAL_3dc916e2_4_k_cu_dd9d46d2_67114cuda3std3__45__cpo5beginE,@object
	.size		_ZN39_INTERNAL_3dc916e2_4_k_cu_dd9d46d2_67114cuda3std3__45__cpo5beginE,(_ZN39_INTERNAL_3dc916e2_4_k_cu_dd9d46d2_67114cuda3std3__441_GLOBAL__N__3dc916e2_4_k_cu_dd9d46d2_67116ignoreE - _ZN39_INTERNAL_3dc916e2_4_k_cu_dd9d46d2_67114cuda3std3__45__cpo5beginE)
_ZN39_INTERNAL_3dc916e2_4_k_cu_dd9d46d2_67114cuda3std3__45__cpo5beginE:
	.zero		1
	.type		_ZN39_INTERNAL_3dc916e2_4_k_cu_dd9d46d2_67114cuda3std3__441_GLOBAL__N__3dc916e2_4_k_cu_dd9d46d2_67116ignoreE,@object
	.size		_ZN39_INTERNAL_3dc916e2_4_k_cu_dd9d46d2_67114cuda3std3__441_GLOBAL__N__3dc916e2_4_k_cu_dd9d46d2_67116ignoreE,(_ZN39_INTERNAL_3dc916e2_4_k_cu_dd9d46d2_67114cute7productE - _ZN39_INTERNAL_3dc916e2_4_k_cu_dd9d46d2_67114cuda3std3__441_GLOBAL__N__3dc916e2_4_k_cu_dd9d46d2_67116ignoreE)
_ZN39_INTERNAL_3dc916e2_4_k_cu_dd9d46d2_67114cuda3std3__441_GLOBAL__N__3dc916e2_4_k_cu_dd9d46d2_67116ignoreE:
	.zero		1
	.type		_ZN39_INTERNAL_3dc916e2_4_k_cu_dd9d46d2_67114cute7productE,@object
	.size		_ZN39_INTERNAL_3dc916e2_4_k_cu_dd9d46d2_67114cute7productE,(_ZN39_INTERNAL_3dc916e2_4_k_cu_dd9d46d2_67114cuda3std3__45__cpo3endE - _ZN39_INTERNAL_3dc916e2_4_k_cu_dd9d46d2_67114cute7productE)
_ZN39_INTERNAL_3dc916e2_4_k_cu_dd9d46d2_67114cute7productE:
	.zero		1
	.type		_ZN39_INTERNAL_3dc916e2_4_k_cu_dd9d46d2_67114cuda3std3__45__cpo3endE,@object
	.size		_ZN39_INTERNAL_3dc916e2_4_k_cu_dd9d46d2_67114cuda3std3__45__cpo3endE,(_ZN39_INTERNAL_3dc916e2_4_k_cu_dd9d46d2_67114cuda3std3__419piecewise_constructE - _ZN39_INTERNAL_3dc916e2_4_k_cu_dd9d46d2_67114cuda3std3__45__cpo3endE)
_ZN39_INTERNAL_3dc916e2_4_k_cu_dd9d46d2_67114cuda3std3__45__cpo3endE:
	.zero		1
	.type		_ZN39_INTERNAL_3dc916e2_4_k_cu_dd9d46d2_67114cuda3std3__419piecewise_constructE,@object
	.size		_ZN39_INTERNAL_3dc916e2_4_k_cu_dd9d46d2_67114cuda3std3__419piecewise_constructE,(_ZN39_INTERNAL_3dc916e2_4_k_cu_dd9d46d2_67114cuda3std3__45__cpo4cendE - _ZN39_INTERNAL_3dc916e2_4_k_cu_dd9d46d2_67114cuda3std3__419piecewise_constructE)
_ZN39_INTERNAL_3dc916e2_4_k_cu_dd9d46d2_67114cuda3std3__419piecewise_constructE:
	.zero		1
	.type		_ZN39_INTERNAL_3dc916e2_4_k_cu_dd9d46d2_67114cuda3std3__45__cpo4cendE,@object
	.size		_ZN39_INTERNAL_3dc916e2_4_k_cu_dd9d46d2_67114cuda3std3__45__cpo4cendE,(_ZN39_INTERNAL_3dc916e2_4_k_cu_dd9d46d2_67114cuda3std6ranges3__45__cpo4swapE - _ZN39_INTERNAL_3dc916e2_4_k_cu_dd9d46d2_67114cuda3std3__45__cpo4cendE)
_ZN39_INTERNAL_3dc916e2_4_k_cu_dd9d46d2_67114cuda3std3__45__cpo4cendE:
	.zero		1
	.type		_ZN39_INTERNAL_3dc916e2_4_k_cu_dd9d46d2_67114cuda3std6ranges3__45__cpo4swapE,@object
	.size		_ZN39_INTERNAL_3dc916e2_4_k_cu_dd9d46d2_67114cuda3std6ranges3__45__cpo4swapE,(.L_8 - _ZN39_INTERNAL_3dc916e2_4_k_cu_dd9d46d2_67114cuda3std6ranges3__45__cpo4swapE)
_ZN39_INTERNAL_3dc916e2_4_k_cu_dd9d46d2_67114cuda3std6ranges3__45__cpo4swapE:
	.zero		1
.L_8:


//--------------------- .nv.constant0._ZN7cutlass13device_kernelINS_4gemm6kernel13GemmUniversalIN4cute5tupleIJiiiiEEENS1_10collective13CollectiveMmaINS1_34MainloopSm90TmaGmmaWarpSpecializedILi5ENS5_IJNS4_1CILi1EEENSA_ILi2EEESB_EEENS1_35KernelTmaWarpSpecializedCooperativeEEENS5_IJNSA_ILi256EEENSA_ILi128EEENSA_ILi64EEEEEEaNS5_IJlSB_lEEEaSK_NS4_8TiledMMAINS4_8MMA_AtomIJNS4_4SM904GMMA27MMA_64x128x32_S32S8S8_SS_TNEEEENS4_6LayoutINS5_IJSC_SB_SB_EEENS5_IJSB_NSA_ILi0EEEST_EEEEENS5_IJNS4_10UnderscoreESW_SW_EEEEENS4_23SM90_TMA_LOAD_MULTICASTENS4_14ComposedLayoutINS4_7SwizzleILi2ELi4ELi3EEENS4_18smem_ptr_flag_bitsILi8EEENSR_INS5_IJNSA_ILi8EEESI_EEENS5_IJSI_SB_EEEEEEEvNS4_8identityENS4_13SM90_TMA_LOADES19_vS1A_EENS_8epilogue10collective6detail29Sm90TmaWarpSpecializedAdapterINS1E_15DefaultEpilogueIaSK_SK_NS1D_6thread17LinearCombinationIaLi1EiiLNS1I_9ScaleType4KindE0ELNS_15FloatRoundStyleE2EaEENS1_15EpilogueDefaultEEEEEvvEEEEvNT_6ParamsE --------------------------
	.section	.nv.constant0._ZN7cutlass13device_kernelINS_4gemm6kernel13GemmUniversalIN4cute5tupleIJiiiiEEENS1_10collective13CollectiveMmaINS1_34MainloopSm90TmaGmmaWarpSpecializedILi5ENS5_IJNS4_1CILi1EEENSA_ILi2EEESB_EEENS1_35KernelTmaWarpSpecializedCooperativeEEENS5_IJNSA_ILi256EEENSA_ILi128EEENSA_ILi64EEEEEEaNS5_IJlSB_lEEEaSK_NS4_8TiledMMAINS4_8MMA_AtomIJNS4_4SM904GMMA27MMA_64x128x32_S32S8S8_SS_TNEEEENS4_6LayoutINS5_IJSC_SB_SB_EEENS5_IJSB_NSA_ILi0EEEST_EEEEENS5_IJNS4_10UnderscoreESW_SW_EEEEENS4_23SM90_TMA_LOAD_MULTICASTENS4_14ComposedLayoutINS4_7SwizzleILi2ELi4ELi3EEENS4_18smem_ptr_flag_bitsILi8EEENSR_INS5_IJNSA_ILi8EEESI_EEENS5_IJSI_SB_EEEEEEEvNS4_8identityENS4_13SM90_TMA_LOADES19_vS1A_EENS_8epilogue10collective6detail29Sm90TmaWarpSpecializedAdapterINS1E_15DefaultEpilogueIaSK_SK_NS1D_6thread17LinearCombinationIaLi1EiiLNS1I_9ScaleType4KindE0ELNS_15FloatRoundStyleE2EaEENS1_15EpilogueDefaultEEEEEvvEEEEvNT_6ParamsE,"a",@progbits
	.sectionflags	@""
	.align	4
.nv.constant0._ZN7cutlass13device_kernelINS_4gemm6kernel13GemmUniversalIN4cute5tupleIJiiiiEEENS1_10collective13CollectiveMmaINS1_34MainloopSm90TmaGmmaWarpSpecializedILi5ENS5_IJNS4_1CILi1EEENSA_ILi2EEESB_EEENS1_35KernelTmaWarpSpecializedCooperativeEEENS5_IJNSA_ILi256EEENSA_ILi128EEENSA_ILi64EEEEEEaNS5_IJlSB_lEEEaSK_NS4_8TiledMMAINS4_8MMA_AtomIJNS4_4SM904GMMA27MMA_64x128x32_S32S8S8_SS_TNEEEENS4_6LayoutINS5_IJSC_SB_SB_EEENS5_IJSB_NSA_ILi0EEEST_EEEEENS5_IJNS4_10UnderscoreESW_SW_EEEEENS4_23SM90_TMA_LOAD_MULTICASTENS4_14ComposedLayoutINS4_7SwizzleILi2ELi4ELi3EEENS4_18smem_ptr_flag_bitsILi8EEENSR_INS5_IJNSA_ILi8EEESI_EEENS5_IJSI_SB_EEEEEEEvNS4_8identityENS4_13SM90_TMA_LOADES19_vS1A_EENS_8epilogue10collective6detail29Sm90TmaWarpSpecializedAdapterINS1E_15DefaultEpilogueIaSK_SK_NS1D_6thread17LinearCombinationIaLi1EiiLNS1I_9ScaleType4KindE0ELNS_15FloatRoundStyleE2EaEENS1_15EpilogueDefaultEEEEEvvEEEEvNT_6ParamsE:
	.zero		1664


//--------------------- SYMBOLS --------------------------

	.type		.nv.reservedSmem.offset0,@object
	.size		.nv.reservedSmem.offset0,0x4
	.type		__assertfail,@function
